//
// Generated by NVIDIA NVVM Compiler
//
// Compiler Build ID: CL-36424714
// Cuda compilation tools, release 13.0, V13.0.88
// Based on NVVM 20.0.0
//

.version 9.0
.target sm_100
.address_size 64

	// .globl	_Z17softmax_kernel_v2IfEvPT_iiiS0_
.shared .align 4 .b8 _ZZ14blockReduceMaxIfET_S0_E6shared[128];
.shared .align 4 .b8 _ZZ14blockReduceSumIfET_S0_E6shared[128];
// _ZZ17softmax_kernel_v2IfEvPT_iiiS0_E5s_sum has been demoted
// _ZZ17softmax_kernel_v2IfEvPT_iiiS0_E5s_max has been demoted
// _ZZ14softmax_kernelIfEvPT_iiiS0_E5s_sum has been demoted
// _ZZ14softmax_kernelIfEvPT_iiiS0_E5s_max has been demoted

.visible .entry _Z17softmax_kernel_v2IfEvPT_iiiS0_(
	.param .u64 .ptr .align 1 _Z17softmax_kernel_v2IfEvPT_iiiS0__param_0,
	.param .u32 _Z17softmax_kernel_v2IfEvPT_iiiS0__param_1,
	.param .u32 _Z17softmax_kernel_v2IfEvPT_iiiS0__param_2,
	.param .u32 _Z17softmax_kernel_v2IfEvPT_iiiS0__param_3,
	.param .f32 _Z17softmax_kernel_v2IfEvPT_iiiS0__param_4
)
{
	.reg .pred 	%p<29>;
	.reg .b32 	%r<60>;
	.reg .b32 	%f<60>;
	.reg .b64 	%rd<5>;
	// demoted variable
	.shared .align 4 .f32 _ZZ17softmax_kernel_v2IfEvPT_iiiS0_E5s_sum;
	// demoted variable
	.shared .align 4 .f32 _ZZ17softmax_kernel_v2IfEvPT_iiiS0_E5s_max;
	ld.param.u64 	%rd1, [_Z17softmax_kernel_v2IfEvPT_iiiS0__param_0];
	ld.param.u32 	%r4, [_Z17softmax_kernel_v2IfEvPT_iiiS0__param_3];
	mov.u32 	%r1, %tid.x;
	and.b32  	%r2, %r1, 31;
	mov.b32 	%r5, -525502228;
	shfl.sync.bfly.b32	%r6|%p1, %r5, 16, 31, -1;
	mov.b32 	%f11, %r6;
	max.f32 	%f12, %f11, 0fE0AD78EC;
	mov.b32 	%r7, %f12;
	shfl.sync.bfly.b32	%r8|%p2, %r7, 8, 31, -1;
	mov.b32 	%f13, %r8;
	max.f32 	%f14, %f12, %f13;
	mov.b32 	%r9, %f14;
	shfl.sync.bfly.b32	%r10|%p3, %r9, 4, 31, -1;
	mov.b32 	%f15, %r10;
	max.f32 	%f16, %f14, %f15;
	mov.b32 	%r11, %f16;
	shfl.sync.bfly.b32	%r12|%p4, %r11, 2, 31, -1;
	mov.b32 	%f17, %r12;
	max.f32 	%f18, %f16, %f17;
	mov.b32 	%r13, %f18;
	shfl.sync.bfly.b32	%r14|%p5, %r13, 1, 31, -1;
	mov.b32 	%f19, %r14;
	max.f32 	%f1, %f18, %f19;
	setp.ne.s32 	%p6, %r2, 0;
	@%p6 bra 	$L__BB0_2;
	shr.u32 	%r15, %r1, 3;
	mov.u32 	%r16, _ZZ14blockReduceMaxIfET_S0_E6shared;
	add.s32 	%r17, %r16, %r15;
	st.shared.f32 	[%r17], %f1;
$L__BB0_2:
	bar.sync 	0;
	mov.u32 	%r18, %ntid.x;
	shr.u32 	%r3, %r18, 5;
	setp.ge.u32 	%p7, %r1, %r3;
	mov.f32 	%f57, 0fE0AD78EC;
	@%p7 bra 	$L__BB0_4;
	shl.b32 	%r19, %r2, 2;
	mov.u32 	%r20, _ZZ14blockReduceMaxIfET_S0_E6shared;
	add.s32 	%r21, %r20, %r19;
	ld.shared.f32 	%f57, [%r21];
$L__BB0_4:
	mov.b32 	%r22, %f57;
	shfl.sync.bfly.b32	%r23|%p8, %r22, 16, 31, -1;
	mov.b32 	%f21, %r23;
	max.f32 	%f22, %f57, %f21;
	mov.b32 	%r24, %f22;
	shfl.sync.bfly.b32	%r25|%p9, %r24, 8, 31, -1;
	mov.b32 	%f23, %r25;
	max.f32 	%f24, %f22, %f23;
	mov.b32 	%r26, %f24;
	shfl.sync.bfly.b32	%r27|%p10, %r26, 4, 31, -1;
	mov.b32 	%f25, %r27;
	max.f32 	%f26, %f24, %f25;
	mov.b32 	%r28, %f26;
	shfl.sync.bfly.b32	%r29|%p11, %r28, 2, 31, -1;
	mov.b32 	%f27, %r29;
	max.f32 	%f28, %f26, %f27;
	mov.b32 	%r30, %f28;
	shfl.sync.bfly.b32	%r31|%p12, %r30, 1, 31, -1;
	mov.b32 	%f29, %r31;
	max.f32 	%f4, %f28, %f29;
	setp.ne.s32 	%p13, %r1, 0;
	@%p13 bra 	$L__BB0_6;
	st.shared.f32 	[_ZZ17softmax_kernel_v2IfEvPT_iiiS0_E5s_max], %f4;
$L__BB0_6:
	bar.sync 	0;
	setp.ge.u32 	%p14, %r1, %r4;
	mov.f32 	%f58, 0f00000000;
	@%p14 bra 	$L__BB0_8;
	ld.shared.f32 	%f31, [_ZZ17softmax_kernel_v2IfEvPT_iiiS0_E5s_max];
	mov.f32 	%f32, 0fE0AD78EC;
	sub.f32 	%f33, %f32, %f31;
	mul.f32 	%f34, %f33, 0f3FB8AA3B;
	ex2.approx.f32 	%f58, %f34;
$L__BB0_8:
	setp.ne.s32 	%p15, %r2, 0;
	mov.b32 	%r32, %f58;
	shfl.sync.bfly.b32	%r33|%p16, %r32, 16, 31, -1;
	mov.b32 	%f35, %r33;
	add.f32 	%f36, %f58, %f35;
	mov.b32 	%r34, %f36;
	shfl.sync.bfly.b32	%r35|%p17, %r34, 8, 31, -1;
	mov.b32 	%f37, %r35;
	add.f32 	%f38, %f36, %f37;
	mov.b32 	%r36, %f38;
	shfl.sync.bfly.b32	%r37|%p18, %r36, 4, 31, -1;
	mov.b32 	%f39, %r37;
	add.f32 	%f40, %f38, %f39;
	mov.b32 	%r38, %f40;
	shfl.sync.bfly.b32	%r39|%p19, %r38, 2, 31, -1;
	mov.b32 	%f41, %r39;
	add.f32 	%f42, %f40, %f41;
	mov.b32 	%r40, %f42;
	shfl.sync.bfly.b32	%r41|%p20, %r40, 1, 31, -1;
	mov.b32 	%f43, %r41;
	add.f32 	%f7, %f42, %f43;
	@%p15 bra 	$L__BB0_10;
	shr.u32 	%r42, %r1, 3;
	mov.u32 	%r43, _ZZ14blockReduceSumIfET_S0_E6shared;
	add.s32 	%r44, %r43, %r42;
	st.shared.f32 	[%r44], %f7;
$L__BB0_10:
	setp.ge.u32 	%p21, %r1, %r3;
	bar.sync 	0;
	mov.f32 	%f59, 0f00000000;
	@%p21 bra 	$L__BB0_12;
	shl.b32 	%r45, %r2, 2;
	mov.u32 	%r46, _ZZ14blockReduceSumIfET_S0_E6shared;
	add.s32 	%r47, %r46, %r45;
	ld.shared.f32 	%f59, [%r47];
$L__BB0_12:
	setp.ne.s32 	%p22, %r1, 0;
	mov.b32 	%r48, %f59;
	shfl.sync.bfly.b32	%r49|%p23, %r48, 16, 31, -1;
	mov.b32 	%f45, %r49;
	add.f32 	%f46, %f59, %f45;
	mov.b32 	%r50, %f46;
	shfl.sync.bfly.b32	%r51|%p24, %r50, 8, 31, -1;
	mov.b32 	%f47, %r51;
	add.f32 	%f48, %f46, %f47;
	mov.b32 	%r52, %f48;
	shfl.sync.bfly.b32	%r53|%p25, %r52, 4, 31, -1;
	mov.b32 	%f49, %r53;
	add.f32 	%f50, %f48, %f49;
	mov.b32 	%r54, %f50;
	shfl.sync.bfly.b32	%r55|%p26, %r54, 2, 31, -1;
	mov.b32 	%f51, %r55;
	add.f32 	%f52, %f50, %f51;
	mov.b32 	%r56, %f52;
	shfl.sync.bfly.b32	%r57|%p27, %r56, 1, 31, -1;
	mov.b32 	%f53, %r57;
	add.f32 	%f10, %f52, %f53;
	@%p22 bra 	$L__BB0_14;
	add.f32 	%f54, %f10, 0f358637BD;
	st.shared.f32 	[_ZZ17softmax_kernel_v2IfEvPT_iiiS0_E5s_sum], %f54;
$L__BB0_14:
	setp.ge.u32 	%p28, %r1, %r4;
	bar.sync 	0;
	@%p28 bra 	$L__BB0_16;
	ld.shared.f32 	%f55, [_ZZ17softmax_kernel_v2IfEvPT_iiiS0_E5s_sum];
	div.rn.f32 	%f56, %f58, %f55;
	mov.u32 	%r58, %ctaid.x;
	mad.lo.s32 	%r59, %r4, %r58, %r1;
	cvta.to.global.u64 	%rd2, %rd1;
	mul.wide.u32 	%rd3, %r59, 4;
	add.s64 	%rd4, %rd2, %rd3;
	st.global.f32 	[%rd4], %f56;
$L__BB0_16:
	ret;

}
	// .globl	_Z14softmax_kernelIfEvPT_iiiS0_
.visible .entry _Z14softmax_kernelIfEvPT_iiiS0_(
	.param .u64 .ptr .align 1 _Z14softmax_kernelIfEvPT_iiiS0__param_0,
	.param .u32 _Z14softmax_kernelIfEvPT_iiiS0__param_1,
	.param .u32 _Z14softmax_kernelIfEvPT_iiiS0__param_2,
	.param .u32 _Z14softmax_kernelIfEvPT_iiiS0__param_3,
	.param .f32 _Z14softmax_kernelIfEvPT_iiiS0__param_4
)
{
	.reg .pred 	%p<31>;
	.reg .b32 	%r<65>;
	.reg .b32 	%f<60>;
	.reg .b64 	%rd<5>;
	// demoted variable
	.shared .align 4 .f32 _ZZ14softmax_kernelIfEvPT_iiiS0_E5s_sum;
	// demoted variable
	.shared .align 4 .f32 _ZZ14softmax_kernelIfEvPT_iiiS0_E5s_max;
	ld.param.u64 	%rd2, [_Z14softmax_kernelIfEvPT_iiiS0__param_0];
	ld.param.u32 	%r14, [_Z14softmax_kernelIfEvPT_iiiS0__param_3];
	setp.lt.s32 	%p1, %r14, 1;
	@%p1 bra 	$L__BB1_19;
	mov.u32 	%r1, %tid.x;
	and.b32  	%r2, %r1, 31;
	shr.u32 	%r15, %r1, 3;
	mov.u32 	%r16, _ZZ14blockReduceMaxIfET_S0_E6shared;
	add.s32 	%r3, %r16, %r15;
	mov.u32 	%r17, %ntid.x;
	shr.u32 	%r4, %r17, 5;
	shl.b32 	%r18, %r1, 2;
	and.b32  	%r19, %r18, 124;
	add.s32 	%r5, %r16, %r19;
	mov.u32 	%r20, _ZZ14blockReduceSumIfET_S0_E6shared;
	add.s32 	%r6, %r20, %r15;
	add.s32 	%r7, %r20, %r19;
	neg.s32 	%r64, %r14;
	mov.u32 	%r21, %ctaid.x;
	mul.lo.s32 	%r22, %r14, %r21;
	mad.lo.s32 	%r63, %r22, %r14, %r1;
	cvta.to.global.u64 	%rd1, %rd2;
$L__BB1_2:
	setp.ne.s32 	%p2, %r2, 0;
	mov.b32 	%r23, -525502228;
	shfl.sync.bfly.b32	%r24|%p3, %r23, 16, 31, -1;
	mov.b32 	%f11, %r24;
	max.f32 	%f12, %f11, 0fE0AD78EC;
	mov.b32 	%r25, %f12;
	shfl.sync.bfly.b32	%r26|%p4, %r25, 8, 31, -1;
	mov.b32 	%f13, %r26;
	max.f32 	%f14, %f12, %f13;
	mov.b32 	%r27, %f14;
	shfl.sync.bfly.b32	%r28|%p5, %r27, 4, 31, -1;
	mov.b32 	%f15, %r28;
	max.f32 	%f16, %f14, %f15;
	mov.b32 	%r29, %f16;
	shfl.sync.bfly.b32	%r30|%p6, %r29, 2, 31, -1;
	mov.b32 	%f17, %r30;
	max.f32 	%f18, %f16, %f17;
	mov.b32 	%r31, %f18;
	shfl.sync.bfly.b32	%r32|%p7, %r31, 1, 31, -1;
	mov.b32 	%f19, %r32;
	max.f32 	%f1, %f18, %f19;
	@%p2 bra 	$L__BB1_4;
	st.shared.f32 	[%r3], %f1;
$L__BB1_4:
	setp.ge.u32 	%p8, %r1, %r4;
	bar.sync 	0;
	mov.f32 	%f57, 0fE0AD78EC;
	@%p8 bra 	$L__BB1_6;
	ld.shared.f32 	%f57, [%r5];
$L__BB1_6:
	setp.ne.s32 	%p9, %r1, 0;
	mov.b32 	%r33, %f57;
	shfl.sync.bfly.b32	%r34|%p10, %r33, 16, 31, -1;
	mov.b32 	%f21, %r34;
	max.f32 	%f22, %f57, %f21;
	mov.b32 	%r35, %f22;
	shfl.sync.bfly.b32	%r36|%p11, %r35, 8, 31, -1;
	mov.b32 	%f23, %r36;
	max.f32 	%f24, %f22, %f23;
	mov.b32 	%r37, %f24;
	shfl.sync.bfly.b32	%r38|%p12, %r37, 4, 31, -1;
	mov.b32 	%f25, %r38;
	max.f32 	%f26, %f24, %f25;
	mov.b32 	%r39, %f26;
	shfl.sync.bfly.b32	%r40|%p13, %r39, 2, 31, -1;
	mov.b32 	%f27, %r40;
	max.f32 	%f28, %f26, %f27;
	mov.b32 	%r41, %f28;
	shfl.sync.bfly.b32	%r42|%p14, %r41, 1, 31, -1;
	mov.b32 	%f29, %r42;
	max.f32 	%f4, %f28, %f29;
	@%p9 bra 	$L__BB1_8;
	st.shared.f32 	[_ZZ14softmax_kernelIfEvPT_iiiS0_E5s_max], %f4;
$L__BB1_8:
	setp.ge.u32 	%p15, %r1, %r14;
	bar.sync 	0;
	mov.f32 	%f58, 0f00000000;
	@%p15 bra 	$L__BB1_10;
	ld.shared.f32 	%f31, [_ZZ14softmax_kernelIfEvPT_iiiS0_E5s_max];
	mov.f32 	%f32, 0fE0AD78EC;
	sub.f32 	%f33, %f32, %f31;
	mul.f32 	%f34, %f33, 0f3FB8AA3B;
	ex2.approx.f32 	%f58, %f34;
$L__BB1_10:
	setp.ne.s32 	%p16, %r2, 0;
	mov.b32 	%r43, %f58;
	shfl.sync.bfly.b32	%r44|%p17, %r43, 16, 31, -1;
	mov.b32 	%f35, %r44;
	add.f32 	%f36, %f58, %f35;
	mov.b32 	%r45, %f36;
	shfl.sync.bfly.b32	%r46|%p18, %r45, 8, 31, -1;
	mov.b32 	%f37, %r46;
	add.f32 	%f38, %f36, %f37;
	mov.b32 	%r47, %f38;
	shfl.sync.bfly.b32	%r48|%p19, %r47, 4, 31, -1;
	mov.b32 	%f39, %r48;
	add.f32 	%f40, %f38, %f39;
	mov.b32 	%r49, %f40;
	shfl.sync.bfly.b32	%r50|%p20, %r49, 2, 31, -1;
	mov.b32 	%f41, %r50;
	add.f32 	%f42, %f40, %f41;
	mov.b32 	%r51, %f42;
	shfl.sync.bfly.b32	%r52|%p21, %r51, 1, 31, -1;
	mov.b32 	%f43, %r52;
	add.f32 	%f7, %f42, %f43;
	@%p16 bra 	$L__BB1_12;
	st.shared.f32 	[%r6], %f7;
$L__BB1_12:
	setp.ge.u32 	%p22, %r1, %r4;
	bar.sync 	0;
	mov.f32 	%f59, 0f00000000;
	@%p22 bra 	$L__BB1_14;
	ld.shared.f32 	%f59, [%r7];
$L__BB1_14:
	setp.ne.s32 	%p23, %r1, 0;
	mov.b32 	%r53, %f59;
	shfl.sync.bfly.b32	%r54|%p24, %r53, 16, 31, -1;
	mov.b32 	%f45, %r54;
	add.f32 	%f46, %f59, %f45;
	mov.b32 	%r55, %f46;
	shfl.sync.bfly.b32	%r56|%p25, %r55, 8, 31, -1;
	mov.b32 	%f47, %r56;
	add.f32 	%f48, %f46, %f47;
	mov.b32 	%r57, %f48;
	shfl.sync.bfly.b32	%r58|%p26, %r57, 4, 31, -1;
	mov.b32 	%f49, %r58;
	add.f32 	%f50, %f48, %f49;
	mov.b32 	%r59, %f50;
	shfl.sync.bfly.b32	%r60|%p27, %r59, 2, 31, -1;
	mov.b32 	%f51, %r60;
	add.f32 	%f52, %f50, %f51;
	mov.b32 	%r61, %f52;
	shfl.sync.bfly.b32	%r62|%p28, %r61, 1, 31, -1;
	mov.b32 	%f53, %r62;
	add.f32 	%f10, %f52, %f53;
	@%p23 bra 	$L__BB1_16;
	add.f32 	%f54, %f10, 0f358637BD;
	st.shared.f32 	[_ZZ14softmax_kernelIfEvPT_iiiS0_E5s_sum], %f54;
$L__BB1_16:
	setp.ge.u32 	%p29, %r1, %r14;
	bar.sync 	0;
	@%p29 bra 	$L__BB1_18;
	ld.shared.f32 	%f55, [_ZZ14softmax_kernelIfEvPT_iiiS0_E5s_sum];
	div.rn.f32 	%f56, %f58, %f55;
	mul.wide.u32 	%rd3, %r63, 4;
	add.s64 	%rd4, %rd1, %rd3;
	st.global.f32 	[%rd4], %f56;
$L__BB1_18:
	add.s32 	%r64, %r64, 1;
	setp.ne.s32 	%p30, %r64, 0;
	add.s32 	%r63, %r63, %r14;
	@%p30 bra 	$L__BB1_2;
$L__BB1_19:
	ret;

}


// ===== COMPILED SASS (sm_100) =====

	.target	sm_100

	.elftype	@"ET_EXEC"


//--------------------- .note.nv.tkinfo           --------------------------
	.section	.note.nv.tkinfo,"",@"SHT_NOTE"
	.sectionflags	@"SHF_NOTE_NV_TKINFO"
	.tkinfo
        /*0018*/ 	.word	0x00000002
        /*0030*/ 	.string	""
        /*0030*/ 	.string	"ptxas"
        /*0030*/ 	.string	"Cuda compilation tools, release 13.0, V13.0.88"
        /*0030*/ 	.string	"Build cuda_13.0.r13.0/compiler.36424714_0"
        /*0030*/ 	.string	"-arch sm_100 -m 64 "



//--------------------- .note.nv.cuinfo           --------------------------
	.section	.note.nv.cuinfo,"",@"SHT_NOTE"
	.sectionflags	@"SHF_NOTE_NV_CUINFO"
        /*0018*/ 	.short	0x0002
        /*001a*/ 	.short	0x0064
        /*001c*/ 	.short	0x0082
	.zero		2


//--------------------- .nv.info                  --------------------------
	.section	.nv.info,"",@"SHT_CUDA_INFO"
	.align	4


	//----- nvinfo : EIATTR_REGCOUNT
	.align		4
        /*0000*/ 	.byte	0x04, 0x2f
        /*0002*/ 	.short	(.L_1 - .L_0)
	.align		4
.L_0:
        /*0004*/ 	.word	index@(_Z17softmax_kernel_v2IfEvPT_iiiS0_)
        /*0008*/ 	.word	0x00000010


	//----- nvinfo : EIATTR_FRAME_SIZE
	.align		4
.L_1:
        /*000c*/ 	.byte	0x04, 0x11
        /*000e*/ 	.short	(.L_3 - .L_2)
	.align		4
.L_2:
        /*0010*/ 	.word	index@($__internal_1_$__cuda_sm3x_div_rn_noftz_f32_slowpath)
        /*0014*/ 	.word	0x00000000


	//----- nvinfo : EIATTR_FRAME_SIZE
	.align		4
.L_3:
        /*0018*/ 	.byte	0x04, 0x11
        /*001a*/ 	.short	(.L_5 - .L_4)
	.align		4
.L_4:
        /*001c*/ 	.word	index@(_Z17softmax_kernel_v2IfEvPT_iiiS0_)
        /*0020*/ 	.word	0x00000000


	//----- nvinfo : EIATTR_REGCOUNT
	.align		4
.L_5:
        /*0024*/ 	.byte	0x04, 0x2f
        /*0026*/ 	.short	(.L_7 - .L_6)
	.align		4
.L_6:
        /*0028*/ 	.word	index@(_Z14softmax_kernelIfEvPT_iiiS0_)
        /*002c*/ 	.word	0x00000016


	//----- nvinfo : EIATTR_FRAME_SIZE
	.align		4
.L_7:
        /*0030*/ 	.byte	0x04, 0x11
        /*0032*/ 	.short	(.L_9 - .L_8)
	.align		4
.L_8:
        /*0034*/ 	.word	index@($__internal_0_$__cuda_sm3x_div_rn_noftz_f32_slowpath)
        /*0038*/ 	.word	0x00000000


	//----- nvinfo : EIATTR_FRAME_SIZE
	.align		4
.L_9:
        /*003c*/ 	.byte	0x04, 0x11
        /*003e*/ 	.short	(.L_11 - .L_10)
	.align		4
.L_10:
        /*0040*/ 	.word	index@(_Z14softmax_kernelIfEvPT_iiiS0_)
        /*0044*/ 	.word	0x00000000


	//----- nvinfo : EIATTR_MIN_STACK_SIZE
	.align		4
.L_11:
        /*0048*/ 	.byte	0x04, 0x12
        /*004a*/ 	.short	(.L_13 - .L_12)
	.align		4
.L_12:
        /*004c*/ 	.word	index@(_Z14softmax_kernelIfEvPT_iiiS0_)
        /*0050*/ 	.word	0x00000000


	//----- nvinfo : EIATTR_MIN_STACK_SIZE
	.align		4
.L_13:
        /*0054*/ 	.byte	0x04, 0x12
        /*0056*/ 	.short	(.L_15 - .L_14)
	.align		4
.L_14:
        /*0058*/ 	.word	index@(_Z17softmax_kernel_v2IfEvPT_iiiS0_)
        /*005c*/ 	.word	0x00000000
.L_15:


//--------------------- .nv.compat                --------------------------
	.section	.nv.compat,"",@"SHT_CUDA_COMPAT_INFO"
	.align	4
        /*0000*/ 	.byte	0x02, 0x09, 0x00, 0x00, 0x02, 0x02, 0x01, 0x00, 0x02, 0x05, 0x05, 0x00, 0x03, 0x07, 0x01, 0x01
        /*0010*/ 	.byte	0x02, 0x03, 0x00, 0x00, 0x02, 0x06, 0x01, 0x00, 0x04, 0x0b, 0x08, 0x00, 0x01, 0x00, 0x00, 0x00
        /*0020*/ 	.byte	0x00, 0x00, 0x00, 0x00


//--------------------- .nv.info._Z14softmax_kernelIfEvPT_iiiS0_ --------------------------
	.section	.nv.info._Z14softmax_kernelIfEvPT_iiiS0_,"",@"SHT_CUDA_INFO"
	.sectionflags	@""
	.align	4


	//----- nvinfo : EIATTR_CUDA_API_VERSION
	.align		4
        /*0000*/ 	.byte	0x04, 0x37
        /*0002*/ 	.short	(.L_17 - .L_16)
.L_16:
        /*0004*/ 	.word	0x00000082


	//----- nvinfo : EIATTR_KPARAM_INFO
	.align		4
.L_17:
        /*0008*/ 	.byte	0x04, 0x17
        /*000a*/ 	.short	(.L_19 - .L_18)
.L_18:
        /*000c*/ 	.word	0x00000000
        /*0010*/ 	.short	0x0004
        /*0012*/ 	.short	0x0014
        /*0014*/ 	.byte	0x00, 0xf0, 0x11, 0x00


	//----- nvinfo : EIATTR_KPARAM_INFO
	.align		4
.L_19:
        /*0018*/ 	.byte	0x04, 0x17
        /*001a*/ 	.short	(.L_21 - .L_20)
.L_20:
        /*001c*/ 	.word	0x00000000
        /*0020*/ 	.short	0x0003
        /*0022*/ 	.short	0x0010
        /*0024*/ 	.byte	0x00, 0xf0, 0x11, 0x00


	//----- nvinfo : EIATTR_KPARAM_INFO
	.align		4
.L_21:
        /*0028*/ 	.byte	0x04, 0x17
        /*002a*/ 	.short	(.L_23 - .L_22)
.L_22:
        /*002c*/ 	.word	0x00000000
        /*0030*/ 	.short	0x0002
        /*0032*/ 	.short	0x000c
        /*0034*/ 	.byte	0x00, 0xf0, 0x11, 0x00


	//----- nvinfo : EIATTR_KPARAM_INFO
	.align		4
.L_23:
        /*0038*/ 	.byte	0x04, 0x17
        /*003a*/ 	.short	(.L_25 - .L_24)
.L_24:
        /*003c*/ 	.word	0x00000000
        /*0040*/ 	.short	0x0001
        /*0042*/ 	.short	0x0008
        /*0044*/ 	.byte	0x00, 0xf0, 0x11, 0x00


	//----- nvinfo : EIATTR_KPARAM_INFO
	.align		4
.L_25:
        /*0048*/ 	.byte	0x04, 0x17
        /*004a*/ 	.short	(.L_27 - .L_26)
.L_26:
        /*004c*/ 	.word	0x00000000
        /*0050*/ 	.short	0x0000
        /*0052*/ 	.short	0x0000
        /*0054*/ 	.byte	0x00, 0xf5, 0x21, 0x00


	//----- nvinfo : EIATTR_SPARSE_MMA_MASK
	.align		4
.L_27:
        /*0058*/ 	.byte	0x03, 0x50
        /*005a*/ 	.short	0x0000


	//----- nvinfo : EIATTR_MAXREG_COUNT
	.align		4
        /*005c*/ 	.byte	0x03, 0x1b
        /*005e*/ 	.short	0x00ff


	//----- nvinfo : EIATTR_NUM_BARRIERS
	.align		4
        /*0060*/ 	.byte	0x02, 0x4c
        /*0062*/ 	.byte	0x01
	.zero		1


	//----- nvinfo : EIATTR_MERCURY_ISA_VERSION
	.align		4
        /*0064*/ 	.byte	0x03, 0x5f
        /*0066*/ 	.short	0x0101


	//----- nvinfo : EIATTR_COOP_GROUP_MASK_REGIDS
	.align		4
        /*0068*/ 	.byte	0x04, 0x29
        /*006a*/ 	.short	(.L_29 - .L_28)


	//   ....[0]....
.L_28:
        /*006c*/ 	.word	0xffffffff


	//   ....[1]....
        /*0070*/ 	.word	0xffffffff


	//   ....[2]....
        /*0074*/ 	.word	0xffffffff


	//   ....[3]....
        /*0078*/ 	.word	0xffffffff


	//   ....[4]....
        /*007c*/ 	.word	0xffffffff


	//   ....[5]....
        /*0080*/ 	.word	0xffffffff


	//   ....[6]....
        /*0084*/ 	.word	0xffffffff


	//   ....[7]....
        /*0088*/ 	.word	0xffffffff


	//   ....[8]....
        /*008c*/ 	.word	0xffffffff


	//   ....[9]....
        /*0090*/ 	.word	0xffffffff


	//   ....[10]....
        /*0094*/ 	.word	0xffffffff


	//   ....[11]....
        /*0098*/ 	.word	0xffffffff


	//   ....[12]....
        /*009c*/ 	.word	0xffffffff


	//   ....[13]....
        /*00a0*/ 	.word	0xffffffff


	//   ....[14]....
        /*00a4*/ 	.word	0xffffffff


	//----- nvinfo : EIATTR_COOP_GROUP_INSTR_OFFSETS
	.align		4
.L_29:
        /*00a8*/ 	.byte	0x04, 0x28
        /*00aa*/ 	.short	(.L_31 - .L_30)


	//   ....[0]....
.L_30:
        /*00ac*/ 	.word	0x00000250


	//   ....[1]....
        /*00b0*/ 	.word	0x00000280


	//   ....[2]....
        /*00b4*/ 	.word	0x000002c0


	//   ....[3]....
        /*00b8*/ 	.word	0x000002e0


	//   ....[4]....
        /*00bc*/ 	.word	0x00000300


	//   ....[5]....
        /*00c0*/ 	.word	0x00000400


	//   ....[6]....
        /*00c4*/ 	.word	0x00000460


	//   ....[7]....
        /*00c8*/ 	.word	0x00000480


	//   ....[8]....
        /*00cc*/ 	.word	0x000004a0


	//   ....[9]....
        /*00d0*/ 	.word	0x000004c0


	//   ....[10]....
        /*00d4*/ 	.word	0x00000540


	//   ....[11]....
        /*00d8*/ 	.word	0x00000560


	//   ....[12]....
        /*00dc*/ 	.word	0x00000580


	//   ....[13]....
        /*00e0*/ 	.word	0x000005a0


	//   ....[14]....
        /*00e4*/ 	.word	0x000005c0


	//----- nvinfo : EIATTR_VRC_CTA_INIT_COUNT
	.align		4
.L_31:
        /*00e8*/ 	.byte	0x02, 0x4a
	.zero		1
	.zero		1


	//----- nvinfo : EIATTR_EXIT_INSTR_OFFSETS
	.align		4
        /*00ec*/ 	.byte	0x04, 0x1c
        /*00ee*/ 	.short	(.L_33 - .L_32)


	//   ....[0]....
.L_32:
        /*00f0*/ 	.word	0x00000030


	//   ....[1]....
        /*00f4*/ 	.word	0x00000780


	//----- nvinfo : EIATTR_CRS_STACK_SIZE
	.align		4
.L_33:
        /*00f8*/ 	.byte	0x04, 0x1e
        /*00fa*/ 	.short	(.L_35 - .L_34)
.L_34:
        /*00fc*/ 	.word	0x00000000


	//----- nvinfo : EIATTR_CBANK_PARAM_SIZE
	.align		4
.L_35:
        /*0100*/ 	.byte	0x03, 0x19
        /*0102*/ 	.short	0x0018


	//----- nvinfo : EIATTR_PARAM_CBANK
	.align		4
        /*0104*/ 	.byte	0x04, 0x0a
        /*0106*/ 	.short	(.L_37 - .L_36)
	.align		4
.L_36:
        /*0108*/ 	.word	index@(.nv.constant0._Z14softmax_kernelIfEvPT_iiiS0_)
        /*010c*/ 	.short	0x0380
        /*010e*/ 	.short	0x0018


	//----- nvinfo : EIATTR_SW_WAR
	.align		4
.L_37:
        /*0110*/ 	.byte	0x04, 0x36
        /*0112*/ 	.short	(.L_39 - .L_38)
.L_38:
        /*0114*/ 	.word	0x00000008
.L_39:


//--------------------- .nv.info._Z17softmax_kernel_v2IfEvPT_iiiS0_ --------------------------
	.section	.nv.info._Z17softmax_kernel_v2IfEvPT_iiiS0_,"",@"SHT_CUDA_INFO"
	.sectionflags	@""
	.align	4


	//----- nvinfo : EIATTR_CUDA_API_VERSION
	.align		4
        /*0000*/ 	.byte	0x04, 0x37
        /*0002*/ 	.short	(.L_41 - .L_40)
.L_40:
        /*0004*/ 	.word	0x00000082


	//----- nvinfo : EIATTR_KPARAM_INFO
	.align		4
.L_41:
        /*0008*/ 	.byte	0x04, 0x17
        /*000a*/ 	.short	(.L_43 - .L_42)
.L_42:
        /*000c*/ 	.word	0x00000000
        /*0010*/ 	.short	0x0004
        /*0012*/ 	.short	0x0014
        /*0014*/ 	.byte	0x00, 0xf0, 0x11, 0x00


	//----- nvinfo : EIATTR_KPARAM_INFO
	.align		4
.L_43:
        /*0018*/ 	.byte	0x04, 0x17
        /*001a*/ 	.short	(.L_45 - .L_44)
.L_44:
        /*001c*/ 	.word	0x00000000
        /*0020*/ 	.short	0x0003
        /*0022*/ 	.short	0x0010
        /*0024*/ 	.byte	0x00, 0xf0, 0x11, 0x00


	//----- nvinfo : EIATTR_KPARAM_INFO
	.align		4
.L_45:
        /*0028*/ 	.byte	0x04, 0x17
        /*002a*/ 	.short	(.L_47 - .L_46)
.L_46:
        /*002c*/ 	.word	0x00000000
        /*0030*/ 	.short	0x0002
        /*0032*/ 	.short	0x000c
        /*0034*/ 	.byte	0x00, 0xf0, 0x11, 0x00


	//----- nvinfo : EIATTR_KPARAM_INFO
	.align		4
.L_47:
        /*0038*/ 	.byte	0x04, 0x17
        /*003a*/ 	.short	(.L_49 - .L_48)
.L_48:
        /*003c*/ 	.word	0x00000000
        /*0040*/ 	.short	0x0001
        /*0042*/ 	.short	0x0008
        /*0044*/ 	.byte	0x00, 0xf0, 0x11, 0x00


	//----- nvinfo : EIATTR_KPARAM_INFO
	.align		4
.L_49:
        /*0048*/ 	.byte	0x04, 0x17
        /*004a*/ 	.short	(.L_51 - .L_50)
.L_50:
        /*004c*/ 	.word	0x00000000
        /*0050*/ 	.short	0x0000
        /*0052*/ 	.short	0x0000
        /*0054*/ 	.byte	0x00, 0xf5, 0x21, 0x00


	//----- nvinfo : EIATTR_SPARSE_MMA_MASK
	.align		4
.L_51:
        /*0058*/ 	.byte	0x03, 0x50
        /*005a*/ 	.short	0x0000


	//----- nvinfo : EIATTR_MAXREG_COUNT
	.align		4
        /*005c*/ 	.byte	0x03, 0x1b
        /*005e*/ 	.short	0x00ff


	//----- nvinfo : EIATTR_NUM_BARRIERS
	.align		4
        /*0060*/ 	.byte	0x02, 0x4c
        /*0062*/ 	.byte	0x01
	.zero		1


	//----- nvinfo : EIATTR_MERCURY_ISA_VERSION
	.align		4
        /*0064*/ 	.byte	0x03, 0x5f
        /*0066*/ 	.short	0x0101


	//----- nvinfo : EIATTR_COOP_GROUP_MASK_REGIDS
	.align		4
        /*0068*/ 	.byte	0x04, 0x29
        /*006a*/ 	.short	(.L_53 - .L_52)


	//   ....[0]....
.L_52:
        /*006c*/ 	.word	0xffffffff


	//   ....[1]....
        /*0070*/ 	.word	0xffffffff


	//   ....[2]....
        /*0074*/ 	.word	0xffffffff


	//   ....[3]....
        /*0078*/ 	.word	0xffffffff


	//   ....[4]....
        /*007c*/ 	.word	0xffffffff


	//   ....[5]....
        /*0080*/ 	.word	0xffffffff


	//   ....[6]....
        /*0084*/ 	.word	0xffffffff


	//   ....[7]....
        /*0088*/ 	.word	0xffffffff


	//   ....[8]....
        /*008c*/ 	.word	0xffffffff


	//   ....[9]....
        /*0090*/ 	.word	0xffffffff


	//   ....[10]....
        /*0094*/ 	.word	0xffffffff


	//   ....[11]....
        /*0098*/ 	.word	0xffffffff


	//   ....[12]....
        /*009c*/ 	.word	0xffffffff


	//   ....[13]....
        /*00a0*/ 	.word	0xffffffff


	//   ....[14]....
        /*00a4*/ 	.word	0xffffffff


	//----- nvinfo : EIATTR_COOP_GROUP_INSTR_OFFSETS
	.align		4
.L_53:
        /*00a8*/ 	.byte	0x04, 0x28
        /*00aa*/ 	.short	(.L_55 - .L_54)


	//   ....[0]....
.L_54:
        /*00ac*/ 	.word	0x000001c0


	//   ....[1]....
        /*00b0*/ 	.word	0x000001f0


	//   ....[2]....
        /*00b4*/ 	.word	0x00000220


	//   ....[3]....
        /*00b8*/ 	.word	0x00000240


	//   ....[4]....
        /*00bc*/ 	.word	0x00000260


	//   ....[5]....
        /*00c0*/ 	.word	0x00000360


	//   ....[6]....
        /*00c4*/ 	.word	0x000003e0


	//   ....[7]....
        /*00c8*/ 	.word	0x00000420


	//   ....[8]....
        /*00cc*/ 	.word	0x00000490


	//   ....[9]....
        /*00d0*/ 	.word	0x000004b0


	//   ....[10]....
        /*00d4*/ 	.word	0x00000520


	//   ....[11]....
        /*00d8*/ 	.word	0x00000540


	//   ....[12]....
        /*00dc*/ 	.word	0x00000560


	//   ....[13]....
        /*00e0*/ 	.word	0x00000580


	//   ....[14]....
        /*00e4*/ 	.word	0x000005a0


	//----- nvinfo : EIATTR_VRC_CTA_INIT_COUNT
	.align		4
.L_55:
        /*00e8*/ 	.byte	0x02, 0x4a
	.zero		1
	.zero		1


	//----- nvinfo : EIATTR_EXIT_INSTR_OFFSETS
	.align		4
        /*00ec*/ 	.byte	0x04, 0x1c
        /*00ee*/ 	.short	(.L_57 - .L_56)


	//   ....[0]....
.L_56:
        /*00f0*/ 	.word	0x000005f0


	//   ....[1]....
        /*00f4*/ 	.word	0x00000780


	//----- nvinfo : EIATTR_CRS_STACK_SIZE
	.align		4
.L_57:
        /*00f8*/ 	.byte	0x04, 0x1e
        /*00fa*/ 	.short	(.L_59 - .L_58)
.L_58:
        /*00fc*/ 	.word	0x00000000


	//----- nvinfo : EIATTR_CBANK_PARAM_SIZE
	.align		4
.L_59:
        /*0100*/ 	.byte	0x03, 0x19
        /*0102*/ 	.short	0x0018


	//----- nvinfo : EIATTR_PARAM_CBANK
	.align		4
        /*0104*/ 	.byte	0x04, 0x0a
        /*0106*/ 	.short	(.L_61 - .L_60)
	.align		4
.L_60:
        /*0108*/ 	.word	index@(.nv.constant0._Z17softmax_kernel_v2IfEvPT_iiiS0_)
        /*010c*/ 	.short	0x0380
        /*010e*/ 	.short	0x0018


	//----- nvinfo : EIATTR_SW_WAR
	.align		4
.L_61:
        /*0110*/ 	.byte	0x04, 0x36
        /*0112*/ 	.short	(.L_63 - .L_62)
.L_62:
        /*0114*/ 	.word	0x00000008
.L_63:


//--------------------- .nv.callgraph             --------------------------
	.section	.nv.callgraph,"",@"SHT_CUDA_CALLGRAPH"
	.align	4
	.sectionentsize	8
	.align		4
        /*0000*/ 	.word	0x00000000
	.align		4
        /*0004*/ 	.word	0xffffffff
	.align		4
        /*0008*/ 	.word	0x00000000
	.align		4
        /*000c*/ 	.word	0xfffffffe
	.align		4
        /*0010*/ 	.word	0x00000000
	.align		4
        /*0014*/ 	.word	0xfffffffd
	.align		4
        /*0018*/ 	.word	0x00000000
	.align		4
        /*001c*/ 	.word	0xfffffffc


//--------------------- .text._Z14softmax_kernelIfEvPT_iiiS0_ --------------------------
	.section	.text._Z14softmax_kernelIfEvPT_iiiS0_,"ax",@progbits
	.align	128
        .global         _Z14softmax_kernelIfEvPT_iiiS0_
        .type           _Z14softmax_kernelIfEvPT_iiiS0_,@function
        .size           _Z14softmax_kernelIfEvPT_iiiS0_,(.L_x_35 - _Z14softmax_kernelIfEvPT_iiiS0_)
        .other          _Z14softmax_kernelIfEvPT_iiiS0_,@"STO_CUDA_ENTRY STV_DEFAULT"
_Z14softmax_kernelIfEvPT_iiiS0_:
.text._Z14softmax_kernelIfEvPT_iiiS0_:
[----:B------:R-:W-:Y:S08]  /*0000*/  LDC R1, c[0x0][0x37c] ;  /* 0x0000df00ff017b82 */ /* 0x000ff00000000800 */
[----:B------:R-:W0:Y:S02]  /*0010*/  LDC R6, c[0x0][0x390] ;  /* 0x0000e400ff067b82 */ /* 0x000e240000000800 */
[----:B0-----:R-:W-:-:S13]  /*0020*/  ISETP.GE.AND P0, PT, R6, 0x1, PT ;  /* 0x000000010600780c */ /* 0x001fda0003f06270 */
[----:B------:R-:W-:Y:S05]  /*0030*/  @!P0 EXIT ;  /* 0x000000000000894d */ /* 0x000fea0003800000 */
[----:B------:R-:W0:Y:S01]  /*0040*/  S2R R2, SR_TID.X ;  /* 0x0000000000027919 */ /* 0x000e220000002100 */
[----:B------:R-:W1:Y:S01]  /*0050*/  S2UR UR7, SR_CgaCtaId ;  /* 0x00000000000779c3 */ /* 0x000e620000008800 */
[----:B------:R-:W2:Y:S01]  /*0060*/  LDCU UR6, c[0x0][0x360] ;  /* 0x00006c00ff0677ac */ /* 0x000ea20008000800 */
[----:B------:R-:W-:Y:S01]  /*0070*/  UMOV UR4, 0x400 ;  /* 0x0000040000047882 */ /* 0x000fe20000000000 */
[----:B------:R-:W3:Y:S05]  /*0080*/  LDCU.64 UR10, c[0x0][0x358] ;  /* 0x00006b00ff0a77ac */ /* 0x000eea0008000a00 */
[----:B------:R-:W4:Y:S01]  /*0090*/  S2UR UR8, SR_CTAID.X ;  /* 0x00000000000879c3 */ /* 0x000f220000002500 */
[----:B------:R-:W-:-:S02]  /*00a0*/  UIADD3 UR5, UPT, UPT, UR4, 0x8, URZ ;  /* 0x0000000804057890 */ /* 0x000fc4000fffe0ff */
[----:B------:R-:W-:Y:S01]  /*00b0*/  UIADD3 UR4, UPT, UPT, UR4, 0x88, URZ ;  /* 0x0000008804047890 */ /* 0x000fe2000fffe0ff */
[----:B------:R-:W5:Y:S04]  /*00c0*/  LDCU UR9, c[0x0][0x390] ;  /* 0x00007200ff0977ac */ /* 0x000f680008000800 */
[----:B------:R-:W3:Y:S01]  /*00d0*/  LDC.64 R4, c[0x0][0x380] ;  /* 0x0000e000ff047b82 */ /* 0x000ee20000000a00 */
[----:B--2---:R-:W-:Y:S02]  /*00e0*/  USHF.R.U32.HI UR6, URZ, 0x5, UR6 ;  /* 0x00000005ff067899 */ /* 0x004fe40008011606 */
[----:B-1----:R-:W-:Y:S02]  /*00f0*/  ULEA UR5, UR7, UR5, 0x18 ;  /* 0x0000000507057291 */ /* 0x002fe4000f8ec0ff */
[----:B------:R-:W-:Y:S01]  /*0100*/  ULEA UR4, UR7, UR4, 0x18 ;  /* 0x0000000407047291 */ /* 0x000fe2000f8ec0ff */
[C---:B0-----:R-:W-:Y:S01]  /*0110*/  IMAD.SHL.U32 R8, R2.reuse, 0x4, RZ ;  /* 0x0000000402087824 */ /* 0x041fe200078e00ff */
[----:B------:R-:W-:Y:S01]  /*0120*/  LOP3.LUT R14, R2, 0x1f, RZ, 0xc0, !PT ;  /* 0x0000001f020e7812 */ /* 0x000fe200078ec0ff */
[----:B----4-:R-:W-:Y:S01]  /*0130*/  IMAD R7, R6, UR8, RZ ;  /* 0x0000000806077c24 */ /* 0x010fe2000f8e02ff */
[----:B------:R-:W-:-:S02]  /*0140*/  LEA.HI R9, R2, UR5, RZ, 0x1d ;  /* 0x0000000502097c11 */ /* 0x000fc4000f8fe8ff */
[----:B------:R-:W-:Y:S01]  /*0150*/  LOP3.LUT R8, R8, 0x7c, RZ, 0xc0, !PT ;  /* 0x0000007c08087812 */ /* 0x000fe200078ec0ff */
[----:B------:R-:W-:Y:S01]  /*0160*/  IMAD R7, R7, R6, R2 ;  /* 0x0000000607077224 */ /* 0x000fe200078e0202 */
[----:B------:R-:W-:Y:S01]  /*0170*/  LEA.HI R10, R2, UR4, RZ, 0x1d ;  /* 0x00000004020a7c11 */ /* 0x000fe2000f8fe8ff */
[----:B-----5:R-:W-:-:S07]  /*0180*/  IMAD.MOV R6, RZ, RZ, -R6 ;  /* 0x000000ffff067224 */ /* 0x020fce00078e0a06 */
.L_x_6:
[----:B------:R-:W-:Y:S01]  /*0190*/  ISETP.NE.AND P1, PT, R14, RZ, PT ;  /* 0x000000ff0e00720c */ /* 0x000fe20003f25270 */
[----:B0-----:R-:W-:Y:S01]  /*01a0*/  IMAD.MOV.U32 R0, RZ, RZ, -0x1f528714 ;  /* 0xe0ad78ecff007424 */ /* 0x001fe200078e00ff */
[C---:B------:R-:W-:Y:S01]  /*01b0*/  ISETP.GE.U32.AND P2, PT, R2.reuse, UR6, PT ;  /* 0x0000000602007c0c */ /* 0x040fe2000bf46070 */
[----:B------:R-:W-:Y:S01]  /*01c0*/  IMAD.MOV.U32 R3, RZ, RZ, -0x1f528714 ;  /* 0xe0ad78ecff037424 */ /* 0x000fe200078e00ff */
[----:B------:R-:W-:Y:S01]  /*01d0*/  ISETP.NE.AND P3, PT, R2, RZ, PT ;  /* 0x000000ff0200720c */ /* 0x000fe20003f65270 */
[----:B------:R-:W-:Y:S01]  /*01e0*/  BSSY.RECONVERGENT B0, `(.L_x_0) ;  /* 0x0000021000007945 */ /* 0x000fe20003800200 */
[----:B------:R-:W-:Y:S02]  /*01f0*/  FMNMX R0, R0, -1.00000002004087734272e+20, !PT ;  /* 0xe0ad78ec00007809 */ /* 0x000fe40007800000 */
[----:B------:R-:W-:-:S05]  /*0200*/  ISETP.GE.U32.AND P0, PT, R2, UR9, PT ;  /* 0x0000000902007c0c */ /* 0x000fca000bf06070 */
[----:B------:R-:W-:Y:S01]  /*0210*/  @!P1 STS [R9], R0 ;  /* 0x0000000009009388 */ /* 0x000fe20000000800 */
[----:B------:R-:W-:Y:S06]  /*0220*/  BAR.SYNC.DEFER_BLOCKING 0x0 ;  /* 0x0000000000007b1d */ /* 0x000fec0000010000 */
[----:B------:R-:W0:Y:S01]  /*0230*/  @!P3 S2R R18, SR_CgaCtaId ;  /* 0x000000000012b919 */ /* 0x000e220000008800 */
[----:B-1----:R-:W1:Y:S04]  /*0240*/  @!P2 LDS R3, [R8+UR5] ;  /* 0x000000050803a984 */ /* 0x002e680008000800 */
[----:B-1----:R-:W1:Y:S02]  /*0250*/  SHFL.BFLY PT, R12, R3, 0x10, 0x1f ;  /* 0x0e001f00030c7f89 */ /* 0x002e6400000e0000 */
[----:B-1----:R-:W-:-:S02]  /*0260*/  FMNMX R12, R12, R3, !PT ;  /* 0x000000030c0c7209 */ /* 0x002fc40007800000 */
[----:B------:R-:W-:-:S03]  /*0270*/  @!P3 MOV R3, 0x400 ;  /* 0x000004000003b802 */ /* 0x000fc60000000f00 */
[----:B------:R-:W1:Y:S02]  /*0280*/  SHFL.BFLY PT, R11, R12, 0x8, 0x1f ;  /* 0x0d001f000c0b7f89 */ /* 0x000e6400000e0000 */
[----:B-1----:R-:W-:Y:S02]  /*0290*/  FMNMX R11, R12, R11, !PT ;  /* 0x0000000b0c0b7209 */ /* 0x002fe40007800000 */
[----:B0-----:R-:W-:Y:S01]  /*02a0*/  @!P3 LEA R12, R18, R3, 0x18 ;  /* 0x00000003120cb211 */ /* 0x001fe200078ec0ff */
[----:B------:R-:W-:Y:S02]  /*02b0*/  IMAD.MOV.U32 R3, RZ, RZ, RZ ;  /* 0x000000ffff037224 */ /* 0x000fe400078e00ff */
[----:B------:R-:W0:Y:S02]  /*02c0*/  SHFL.BFLY PT, R16, R11, 0x4, 0x1f ;  /* 0x0c801f000b107f89 */ /* 0x000e2400000e0000 */
[----:B0-----:R-:W-:-:S05]  /*02d0*/  FMNMX R16, R11, R16, !PT ;  /* 0x000000100b107209 */ /* 0x001fca0007800000 */
[----:B------:R-:W0:Y:S02]  /*02e0*/  SHFL.BFLY PT, R13, R16, 0x2, 0x1f ;  /* 0x0c401f00100d7f89 */ /* 0x000e2400000e0000 */
[----:B0-----:R-:W-:-:S05]  /*02f0*/  FMNMX R13, R16, R13, !PT ;  /* 0x0000000d100d7209 */ /* 0x001fca0007800000 */
[----:B------:R-:W0:Y:S02]  /*0300*/  SHFL.BFLY PT, R0, R13, 0x1, 0x1f ;  /* 0x0c201f000d007f89 */ /* 0x000e2400000e0000 */
[----:B0-----:R-:W-:-:S05]  /*0310*/  FMNMX R15, R13, R0, !PT ;  /* 0x000000000d0f7209 */ /* 0x001fca0007800000 */
[----:B------:R0:W-:Y:S01]  /*0320*/  @!P3 STS [R12+0x4], R15 ;  /* 0x0000040f0c00b388 */ /* 0x0001e20000000800 */
[----:B------:R-:W-:Y:S06]  /*0330*/  BAR.SYNC.DEFER_BLOCKING 0x0 ;  /* 0x0000000000007b1d */ /* 0x000fec0000010000 */
[----:B------:R-:W-:Y:S05]  /*0340*/  @P0 BRA `(.L_x_1) ;  /* 0x0000000000280947 */ /* 0x000fea0003800000 */
[----:B------:R-:W1:Y:S01]  /*0350*/  S2UR UR8, SR_CgaCtaId ;  /* 0x00000000000879c3 */ /* 0x000e620000008800 */
[----:B------:R-:W-:Y:S02]  /*0360*/  UMOV UR7, 0x400 ;  /* 0x0000040000077882 */ /* 0x000fe40000000000 */
[----:B-1----:R-:W-:-:S09]  /*0370*/  ULEA UR7, UR8, UR7, 0x18 ;  /* 0x0000000708077291 */ /* 0x002fd2000f8ec0ff */
[----:B------:R-:W1:Y:S02]  /*0380*/  LDS R0, [UR7+0x4] ;  /* 0x00000407ff007984 */ /* 0x000e640008000800 */
[----:B-1----:R-:W-:-:S04]  /*0390*/  FADD R0, -R0, -1.00000002004087734272e+20 ;  /* 0xe0ad78ec00007421 */ /* 0x002fc80000000100 */
[----:B------:R-:W-:-:S05]  /*03a0*/  FMUL R0, R0, 1.4426950216293334961 ;  /* 0x3fb8aa3b00007820 */ /* 0x000fca0000400000 */
[----:B------:R-:W-:-:S13]  /*03b0*/  FSETP.GEU.AND P4, PT, R0, -126, PT ;  /* 0xc2fc00000000780b */ /* 0x000fda0003f8e000 */
[----:B------:R-:W-:-:S04]  /*03c0*/  @!P4 FMUL R0, R0, 0.5 ;  /* 0x3f0000000000c820 */ /* 0x000fc80000400000 */
[----:B------:R-:W1:Y:S02]  /*03d0*/  MUFU.EX2 R3, R0 ;  /* 0x0000000000037308 */ /* 0x000e640000000800 */
[----:B-1----:R-:W-:-:S07]  /*03e0*/  @!P4 FMUL R3, R3, R3 ;  /* 0x000000030303c220 */ /* 0x002fce0000400000 */
.L_x_1:
[----:B---3--:R-:W-:Y:S05]  /*03f0*/  BSYNC.RECONVERGENT B0 ;  /* 0x0000000000007941 */ /* 0x008fea0003800200 */
.L_x_0:
[----:B------:R-:W1:Y:S01]  /*0400*/  SHFL.BFLY PT, R0, R3, 0x10, 0x1f ;  /* 0x0e001f0003007f89 */ /* 0x000e6200000e0000 */
[----:B0-----:R-:W-:Y:S01]  /*0410*/  IMAD.MOV.U32 R15, RZ, RZ, RZ ;  /* 0x000000ffff0f7224 */ /* 0x001fe200078e00ff */
[----:B------:R-:W-:Y:S01]  /*0420*/  BSSY.RECONVERGENT B0, `(.L_x_2) ;  /* 0x0000033000007945 */ /* 0x000fe20003800200 */
[----:B------:R-:W-:Y:S01]  /*0430*/  VIADD R6, R6, 0x1 ;  /* 0x0000000106067836 */ /* 0x000fe20000000000 */
[----:B------:R-:W0:Y:S01]  /*0440*/  @!P3 S2R R18, SR_CgaCtaId ;  /* 0x000000000012b919 */ /* 0x000e220000008800 */
[----:B-1----:R-:W-:-:S05]  /*0450*/  FADD R0, R0, R3 ;  /* 0x0000000300007221 */ /* 0x002fca0000000000 */
[----:B------:R-:W1:Y:S02]  /*0460*/  SHFL.BFLY PT, R11, R0, 0x8, 0x1f ;  /* 0x0d001f00000b7f89 */ /* 0x000e6400000e0000 */
[----:B-1----:R-:W-:-:S05]  /*0470*/  FADD R11, R0, R11 ;  /* 0x0000000b000b7221 */ /* 0x002fca0000000000 */
[----:B------:R-:W1:Y:S02]  /*0480*/  SHFL.BFLY PT, R12, R11, 0x4, 0x1f ;  /* 0x0c801f000b0c7f89 */ /* 0x000e6400000e0000 */
[----:B-1----:R-:W-:-:S05]  /*0490*/  FADD R12, R11, R12 ;  /* 0x0000000c0b0c7221 */ /* 0x002fca0000000000 */
[----:B------:R-:W1:Y:S02]  /*04a0*/  SHFL.BFLY PT, R13, R12, 0x2, 0x1f ;  /* 0x0c401f000c0d7f89 */ /* 0x000e6400000e0000 */
[----:B-1----:R-:W-:-:S05]  /*04b0*/  FADD R13, R12, R13 ;  /* 0x0000000d0c0d7221 */ /* 0x002fca0000000000 */
[----:B------:R-:W1:Y:S02]  /*04c0*/  SHFL.BFLY PT, R16, R13, 0x1, 0x1f ;  /* 0x0c201f000d107f89 */ /* 0x000e6400000e0000 */
[----:B-1----:R-:W-:-:S05]  /*04d0*/  FADD R17, R13, R16 ;  /* 0x000000100d117221 */ /* 0x002fca0000000000 */
[----:B------:R1:W-:Y:S01]  /*04e0*/  @!P1 STS [R10], R17 ;  /* 0x000000110a009388 */ /* 0x0003e20000000800 */
[----:B------:R-:W-:Y:S01]  /*04f0*/  BAR.SYNC.DEFER_BLOCKING 0x0 ;  /* 0x0000000000007b1d */ /* 0x000fe20000010000 */
[----:B------:R-:W-:Y:S02]  /*0500*/  ISETP.NE.AND P1, PT, R6, RZ, PT ;  /* 0x000000ff0600720c */ /* 0x000fe40003f25270 */
[----:B-1----:R-:W-:-:S04]  /*0510*/  @!P3 MOV R17, 0x400 ;  /* 0x000004000011b802 */ /* 0x002fc80000000f00 */
[----:B0-----:R-:W-:Y:S01]  /*0520*/  @!P3 LEA R17, R18, R17, 0x18 ;  /* 0x000000111211b211 */ /* 0x001fe200078ec0ff */
[----:B------:R-:W0:Y:S04]  /*0530*/  @!P2 LDS R15, [R8+UR4] ;  /* 0x00000004080fa984 */ /* 0x000e280008000800 */
[----:B0-----:R-:W0:Y:S02]  /*0540*/  SHFL.BFLY PT, R0, R15, 0x10, 0x1f ;  /* 0x0e001f000f007f89 */ /* 0x001e2400000e0000 */
[----:B0-----:R-:W-:-:S05]  /*0550*/  FADD R0, R0, R15 ;  /* 0x0000000f00007221 */ /* 0x001fca0000000000 */
[----:B------:R-:W0:Y:S02]  /*0560*/  SHFL.BFLY PT, R11, R0, 0x8, 0x1f ;  /* 0x0d001f00000b7f89 */ /* 0x000e2400000e0000 */
[----:B0-----:R-:W-:-:S05]  /*0570*/  FADD R11, R0, R11 ;  /* 0x0000000b000b7221 */ /* 0x001fca0000000000 */
[----:B------:R-:W0:Y:S02]  /*0580*/  SHFL.BFLY PT, R12, R11, 0x4, 0x1f ;  /* 0x0c801f000b0c7f89 */ /* 0x000e2400000e0000 */
[----:B0-----:R-:W-:-:S05]  /*0590*/  FADD R12, R11, R12 ;  /* 0x0000000c0b0c7221 */ /* 0x001fca0000000000 */
[----:B------:R-:W0:Y:S02]  /*05a0*/  SHFL.BFLY PT, R13, R12, 0x2, 0x1f ;  /* 0x0c401f000c0d7f89 */ /* 0x000e2400000e0000 */
[----:B0-----:R-:W-:-:S05]  /*05b0*/  FADD R13, R12, R13 ;  /* 0x0000000d0c0d7221 */ /* 0x001fca0000000000 */
[----:B------:R-:W0:Y:S02]  /*05c0*/  SHFL.BFLY PT, R16, R13, 0x1, 0x1f ;  /* 0x0c201f000d107f89 */ /* 0x000e2400000e0000 */
[----:B0-----:R-:W-:-:S04]  /*05d0*/  FADD R16, R13, R16 ;  /* 0x000000100d107221 */ /* 0x001fc80000000000 */
[----:B------:R-:W-:-:S05]  /*05e0*/  @!P3 FADD R0, R16, 9.9999999747524270788e-07 ;  /* 0x358637bd1000b421 */ /* 0x000fca0000000000 */
[----:B------:R0:W-:Y:S01]  /*05f0*/  @!P3 STS [R17], R0 ;  /* 0x000000001100b388 */ /* 0x0001e20000000800 */
[----:B------:R-:W-:Y:S06]  /*0600*/  BAR.SYNC.DEFER_BLOCKING 0x0 ;  /* 0x0000000000007b1d */ /* 0x000fec0000010000 */
[----:B------:R-:W-:Y:S05]  /*0610*/  @P0 BRA `(.L_x_3) ;  /* 0x00000000004c0947 */ /* 0x000fea0003800000 */
[----:B------:R-:W1:Y:S01]  /*0620*/  S2UR UR8, SR_CgaCtaId ;  /* 0x00000000000879c3 */ /* 0x000e620000008800 */
[----:B------:R-:W-:Y:S01]  /*0630*/  UMOV UR7, 0x400 ;  /* 0x0000040000077882 */ /* 0x000fe20000000000 */
[----:B------:R-:W-:Y:S01]  /*0640*/  BSSY.RECONVERGENT B1, `(.L_x_4) ;  /* 0x000000e000017945 */ /* 0x000fe20003800200 */
[----:B-1----:R-:W-:-:S09]  /*0650*/  ULEA UR7, UR8, UR7, 0x18 ;  /* 0x0000000708077291 */ /* 0x002fd2000f8ec0ff */
[----:B------:R-:W1:Y:S02]  /*0660*/  LDS R16, [UR7] ;  /* 0x00000007ff107984 */ /* 0x000e640008000800 */
[----:B-1----:R-:W0:Y:S08]  /*0670*/  MUFU.RCP R11, R16 ;  /* 0x00000010000b7308 */ /* 0x002e300000001000 */
[----:B------:R-:W1:Y:S01]  /*0680*/  FCHK P0, R3, R16 ;  /* 0x0000001003007302 */ /* 0x000e620000000000 */
[----:B0-----:R-:W-:-:S04]  /*0690*/  FFMA R0, -R16, R11, 1 ;  /* 0x3f80000010007423 */ /* 0x001fc8000000010b */
[----:B------:R-:W-:-:S04]  /*06a0*/  FFMA R0, R11, R0, R11 ;  /* 0x000000000b007223 */ /* 0x000fc8000000000b */
[----:B------:R-:W-:-:S04]  /*06b0*/  FFMA R11, R0, R3, RZ ;  /* 0x00000003000b7223 */ /* 0x000fc800000000ff */
[----:B------:R-:W-:-:S04]  /*06c0*/  FFMA R12, -R16, R11, R3 ;  /* 0x0000000b100c7223 */ /* 0x000fc80000000103 */
[----:B------:R-:W-:Y:S01]  /*06d0*/  FFMA R11, R0, R12, R11 ;  /* 0x0000000c000b7223 */ /* 0x000fe2000000000b */
[----:B-1----:R-:W-:Y:S06]  /*06e0*/  @!P0 BRA `(.L_x_5) ;  /* 0x00000000000c8947 */ /* 0x002fec0003800000 */
[----:B------:R-:W-:-:S07]  /*06f0*/  MOV R12, 0x710 ;  /* 0x00000710000c7802 */ /* 0x000fce0000000f00 */
[----:B------:R-:W-:Y:S05]  /*0700*/  CALL.REL.NOINC `($__internal_0_$__cuda_sm3x_div_rn_noftz_f32_slowpath) ;  /* 0x0000000000207944 */ /* 0x000fea0003c00000 */
[----:B------:R-:W-:-:S07]  /*0710*/  IMAD.MOV.U32 R11, RZ, RZ, R0 ;  /* 0x000000ffff0b7224 */ /* 0x000fce00078e0000 */
.L_x_5:
[----:B------:R-:W-:Y:S05]  /*0720*/  BSYNC.RECONVERGENT B1 ;  /* 0x0000000000017941 */ /* 0x000fea0003800200 */
.L_x_4:
[----:B------:R-:W-:-:S05]  /*0730*/  IMAD.WIDE.U32 R12, R7, 0x4, R4 ;  /* 0x00000004070c7825 */ /* 0x000fca00078e0004 */
[----:B------:R1:W-:Y:S02]  /*0740*/  STG.E desc[UR10][R12.64], R11 ;  /* 0x0000000b0c007986 */ /* 0x0003e4000c10190a */
.L_x_3:
[----:B------:R-:W-:Y:S05]  /*0750*/  BSYNC.RECONVERGENT B0 ;  /* 0x0000000000007941 */ /* 0x000fea0003800200 */
.L_x_2:
[----:B------:R-:W-:Y:S01]  /*0760*/  VIADD R7, R7, UR9 ;  /* 0x0000000907077c36 */ /* 0x000fe20008000000 */
[----:B------:R-:W-:Y:S06]  /*0770*/  @P1 BRA `(.L_x_6) ;  /* 0xfffffff800841947 */ /* 0x000fec000383ffff */
[----:B------:R-:W-:Y:S05]  /*0780*/  EXIT ;  /* 0x000000000000794d */ /* 0x000fea0003800000 */
        .weak           $__internal_0_$__cuda_sm3x_div_rn_noftz_f32_slowpath
        .type           $__internal_0_$__cuda_sm3x_div_rn_noftz_f32_slowpath,@function
        .size           $__internal_0_$__cuda_sm3x_div_rn_noftz_f32_slowpath,(.L_x_35 - $__internal_0_$__cuda_sm3x_div_rn_noftz_f32_slowpath)
$__internal_0_$__cuda_sm3x_div_rn_noftz_f32_slowpath:
[----:B------:R-:W-:Y:S01]  /*0790*/  SHF.R.U32.HI R13, RZ, 0x17, R16 ;  /* 0x00000017ff0d7819 */ /* 0x000fe20000011610 */
[----:B------:R-:W-:Y:S01]  /*07a0*/  BSSY.RECONVERGENT B2, `(.L_x_7) ;  /* 0x0000063000027945 */ /* 0x000fe20003800200 */
[----:B------:R-:W-:Y:S02]  /*07b0*/  SHF.R.U32.HI R0, RZ, 0x17, R3 ;  /* 0x00000017ff007819 */ /* 0x000fe40000011603 */
[----:B------:R-:W-:Y:S02]  /*07c0*/  LOP3.LUT R13, R13, 0xff, RZ, 0xc0, !PT ;  /* 0x000000ff0d0d7812 */ /* 0x000fe400078ec0ff */
[----:B------:R-:W-:-:S03]  /*07d0*/  LOP3.LUT R18, R0, 0xff, RZ, 0xc0, !PT ;  /* 0x000000ff00127812 */ /* 0x000fc600078ec0ff */
[----:B------:R-:W-:Y:S02]  /*07e0*/  VIADD R15, R13, 0xffffffff ;  /* 0xffffffff0d0f7836 */ /* 0x000fe40000000000 */
[----:B------:R-:W-:-:S03]  /*07f0*/  VIADD R17, R18, 0xffffffff ;  /* 0xffffffff12117836 */ /* 0x000fc60000000000 */
[----:B------:R-:W-:-:S04]  /*0800*/  ISETP.GT.U32.AND P0, PT, R15, 0xfd, PT ;  /* 0x000000fd0f00780c */ /* 0x000fc80003f04070 */
[----:B------:R-:W-:-:S13]  /*0810*/  ISETP.GT.U32.OR P0, PT, R17, 0xfd, P0 ;  /* 0x000000fd1100780c */ /* 0x000fda0000704470 */
[----:B------:R-:W-:Y:S01]  /*0820*/  @!P0 IMAD.MOV.U32 R11, RZ, RZ, RZ ;  /* 0x000000ffff0b8224 */ /* 0x000fe200078e00ff */
[----:B------:R-:W-:Y:S06]  /*0830*/  @!P0 BRA `(.L_x_8) ;  /* 0x0000000000608947 */ /* 0x000fec0003800000 */
[----:B------:R-:W-:Y:S01]  /*0840*/  FSETP.GTU.FTZ.AND P0, PT, |R3|, +INF , PT ;  /* 0x7f8000000300780b */ /* 0x000fe20003f1c200 */
[----:B------:R-:W-:Y:S01]  /*0850*/  IMAD.MOV.U32 R0, RZ, RZ, R16 ;  /* 0x000000ffff007224 */ /* 0x000fe200078e0010 */
[----:B------:R-:W-:-:S04]  /*0860*/  FSETP.GTU.FTZ.AND P2, PT, |R16|, +INF , PT ;  /* 0x7f8000001000780b */ /* 0x000fc80003f5c200 */
[----:B------:R-:W-:-:S13]  /*0870*/  PLOP3.LUT P0, PT, P0, P2, PT, 0xf8, 0x8f ;  /* 0x00000000008f781c */ /* 0x000fda0000705f70 */
[----:B------:R-:W-:Y:S05]  /*0880*/  @P0 BRA `(.L_x_9) ;  /* 0x00000004004c0947 */ /* 0x000fea0003800000 */
[----:B------:R-:W-:-:S13]  /*0890*/  LOP3.LUT P0, RZ, R16, 0x7fffffff, R3, 0xc8, !PT ;  /* 0x7fffffff10ff7812 */ /* 0x000fda000780c803 */
[----:B------:R-:W-:Y:S05]  /*08a0*/  @!P0 BRA `(.L_x_10) ;  /* 0x00000004003c8947 */ /* 0x000fea0003800000 */
[C---:B------:R-:W-:Y:S02]  /*08b0*/  FSETP.NEU.FTZ.AND P3, PT, |R3|.reuse, +INF , PT ;  /* 0x7f8000000300780b */ /* 0x040fe40003f7d200 */
[----:B------:R-:W-:Y:S02]  /*08c0*/  FSETP.NEU.FTZ.AND P2, PT, |R0|, +INF , PT ;  /* 0x7f8000000000780b */ /* 0x000fe40003f5d200 */
[----:B------:R-:W-:-:S11]  /*08d0*/  FSETP.NEU.FTZ.AND P0, PT, |R3|, +INF , PT ;  /* 0x7f8000000300780b */ /* 0x000fd60003f1d200 */
[----:B------:R-:W-:Y:S05]  /*08e0*/  @!P2 BRA !P3, `(.L_x_10) ;  /* 0x00000004002ca947 */ /* 0x000fea0005800000 */
[----:B------:R-:W-:-:S04]  /*08f0*/  LOP3.LUT P3, RZ, R3, 0x7fffffff, RZ, 0xc0, !PT ;  /* 0x7fffffff03ff7812 */ /* 0x000fc8000786c0ff */
[----:B------:R-:W-:-:S13]  /*0900*/  PLOP3.LUT P2, PT, P2, P3, PT, 0x2f, 0xf2 ;  /* 0x0000000000f2781c */ /* 0x000fda0001746577 */
[----:B------:R-:W-:Y:S05]  /*0910*/  @P2 BRA `(.L_x_11) ;  /* 0x0000000400182947 */ /* 0x000fea0003800000 */
[----:B------:R-:W-:-:S04]  /*0920*/  LOP3.LUT P2, RZ, R16, 0x7fffffff, RZ, 0xc0, !PT ;  /* 0x7fffffff10ff7812 */ /* 0x000fc8000784c0ff */
[----:B------:R-:W-:-:S13]  /*0930*/  PLOP3.LUT P0, PT, P0, P2, PT, 0x2f, 0xf2 ;  /* 0x0000000000f2781c */ /* 0x000fda0000704577 */
[----:B------:R-:W-:Y:S05]  /*0940*/  @P0 BRA `(.L_x_12) ;  /* 0x0000000400000947 */ /* 0x000fea0003800000 */
[----:B------:R-:W-:Y:S02]  /*0950*/  ISETP.GE.AND P0, PT, R17, RZ, PT ;  /* 0x000000ff1100720c */ /* 0x000fe40003f06270 */
[----:B------:R-:W-:-:S11]  /*0960*/  ISETP.GE.AND P2, PT, R15, RZ, PT ;  /* 0x000000ff0f00720c */ /* 0x000fd60003f46270 */
[----:B------:R-:W-:Y:S02]  /*0970*/  @P0 IMAD.MOV.U32 R11, RZ, RZ, RZ ;  /* 0x000000ffff0b0224 */ /* 0x000fe400078e00ff */
[----:B------:R-:W-:Y:S01]  /*0980*/  @!P0 FFMA R3, R3, 1.84467440737095516160e+19, RZ ;  /* 0x5f80000003038823 */ /* 0x000fe200000000ff */
[----:B------:R-:W-:Y:S02]  /*0990*/  @!P0 IMAD.MOV.U32 R11, RZ, RZ, -0x40 ;  /* 0xffffffc0ff0b8424 */ /* 0x000fe400078e00ff */
[----:B------:R-:W-:Y:S02]  /*09a0*/  @!P2 FFMA R16, R0, 1.84467440737095516160e+19, RZ ;  /* 0x5f8000000010a823 */ /* 0x000fe400000000ff */
[----:B------:R-:W-:-:S07]  /*09b0*/  @!P2 VIADD R11, R11, 0x40 ;  /* 0x000000400b0ba836 */ /* 0x000fce0000000000 */
.L_x_8:
[----:B------:R-:W-:Y:S01]  /*09c0*/  LEA R15, R13, 0xc0800000, 0x17 ;  /* 0xc08000000d0f7811 */ /* 0x000fe200078eb8ff */
[----:B------:R-:W-:Y:S04]  /*09d0*/  BSSY.RECONVERGENT B3, `(.L_x_13) ;  /* 0x0000036000037945 */ /* 0x000fe80003800200 */
[----:B------:R-:W-:Y:S02]  /*09e0*/  IMAD.IADD R15, R16, 0x1, -R15 ;  /* 0x00000001100f7824 */ /* 0x000fe400078e0a0f */
[----:B------:R-:W-:Y:S02]  /*09f0*/  VIADD R16, R18, 0xffffff81 ;  /* 0xffffff8112107836 */ /* 0x000fe40000000000 */
[----:B------:R-:W0:Y:S01]  /*0a00*/  MUFU.RCP R17, R15 ;  /* 0x0000000f00117308 */ /* 0x000e220000001000 */
[----:B------:R-:W-:Y:S01]  /*0a10*/  FADD.FTZ R19, -R15, -RZ ;  /* 0x800000ff0f137221 */ /* 0x000fe20000010100 */
[C---:B------:R-:W-:Y:S01]  /*0a20*/  IMAD R0, R16.reuse, -0x800000, R3 ;  /* 0xff80000010007824 */ /* 0x040fe200078e0203 */
[----:B------:R-:W-:-:S05]  /*0a30*/  IADD3 R16, PT, PT, R16, 0x7f, -R13 ;  /* 0x0000007f10107810 */ /* 0x000fca0007ffe80d */
[----:B------:R-:W-:Y:S02]  /*0a40*/  IMAD.IADD R16, R16, 0x1, R11 ;  /* 0x0000000110107824 */ /* 0x000fe400078e020b */
[----:B0-----:R-:W-:-:S04]  /*0a50*/  FFMA R18, R17, R19, 1 ;  /* 0x3f80000011127423 */ /* 0x001fc80000000013 */
[----:B------:R-:W-:-:S04]  /*0a60*/  FFMA R3, R17, R18, R17 ;  /* 0x0000001211037223 */ /* 0x000fc80000000011 */
[----:B------:R-:W-:-:S04]  /*0a70*/  FFMA R18, R0, R3, RZ ;  /* 0x0000000300127223 */ /* 0x000fc800000000ff */
[----:B------:R-:W-:-:S04]  /*0a80*/  FFMA R17, R19, R18, R0 ;  /* 0x0000001213117223 */ /* 0x000fc80000000000 */
[----:B------:R-:W-:-:S04]  /*0a90*/  FFMA R18, R3, R17, R18 ;  /* 0x0000001103127223 */ /* 0x000fc80000000012 */
[----:B------:R-:W-:-:S04]  /*0aa0*/  FFMA R19, R19, R18, R0 ;  /* 0x0000001213137223 */ /* 0x000fc80000000000 */
[----:B------:R-:W-:-:S05]  /*0ab0*/  FFMA R0, R3, R19, R18 ;  /* 0x0000001303007223 */ /* 0x000fca0000000012 */
[----:B------:R-:W-:-:S04]  /*0ac0*/  SHF.R.U32.HI R13, RZ, 0x17, R0 ;  /* 0x00000017ff0d7819 */ /* 0x000fc80000011600 */
[----:B------:R-:W-:-:S05]  /*0ad0*/  LOP3.LUT R13, R13, 0xff, RZ, 0xc0, !PT ;  /* 0x000000ff0d0d7812 */ /* 0x000fca00078ec0ff */
[----:B------:R-:W-:-:S04]  /*0ae0*/  IMAD.IADD R15, R13, 0x1, R16 ;  /* 0x000000010d0f7824 */ /* 0x000fc800078e0210 */
[----:B------:R-:W-:-:S05]  /*0af0*/  VIADD R11, R15, 0xffffffff ;  /* 0xffffffff0f0b7836 */ /* 0x000fca0000000000 */
[----:B------:R-:W-:-:S13]  /*0b00*/  ISETP.GE.U32.AND P0, PT, R11, 0xfe, PT ;  /* 0x000000fe0b00780c */ /* 0x000fda0003f06070 */
[----:B------:R-:W-:Y:S05]  /*0b10*/  @!P0 BRA `(.L_x_14) ;  /* 0x0000000000808947 */ /* 0x000fea0003800000 */
[----:B------:R-:W-:-:S13]  /*0b20*/  ISETP.GT.AND P0, PT, R15, 0xfe, PT ;  /* 0x000000fe0f00780c */ /* 0x000fda0003f04270 */
[----:B------:R-:W-:Y:S05]  /*0b30*/  @P0 BRA `(.L_x_15) ;  /* 0x00000000006c0947 */ /* 0x000fea0003800000 */
[----:B------:R-:W-:-:S13]  /*0b40*/  ISETP.GE.AND P0, PT, R15, 0x1, PT ;  /* 0x000000010f00780c */ /* 0x000fda0003f06270 */
[----:B------:R-:W-:Y:S05]  /*0b50*/  @P0 BRA `(.L_x_16) ;  /* 0x0000000000740947 */ /* 0x000fea0003800000 */
[----:B------:R-:W-:Y:S02]  /*0b60*/  ISETP.GE.AND P0, PT, R15, -0x18, PT ;  /* 0xffffffe80f00780c */ /* 0x000fe40003f06270 */
[----:B------:R-:W-:-:S11]  /*0b70*/  LOP3.LUT R0, R0, 0x80000000, RZ, 0xc0, !PT ;  /* 0x8000000000007812 */ /* 0x000fd600078ec0ff */
[----:B------:R-:W-:Y:S05]  /*0b80*/  @!P0 BRA `(.L_x_16) ;  /* 0x0000000000688947 */ /* 0x000fea0003800000 */
[CCC-:B------:R-:W-:Y:S01]  /*0b90*/  FFMA.RZ R11, R3.reuse, R19.reuse, R18.reuse ;  /* 0x00000013030b7223 */ /* 0x1c0fe2000000c012 */
[-CC-:B------:R-:W-:Y:S01]  /*0ba0*/  FFMA.RM R16, R3, R19.reuse, R18.reuse ;  /* 0x0000001303107223 */ /* 0x180fe20000004012 */
[C---:B------:R-:W-:Y:S02]  /*0bb0*/  ISETP.NE.AND P3, PT, R15.reuse, RZ, PT ;  /* 0x000000ff0f00720c */ /* 0x040fe40003f65270 */
[----:B------:R-:W-:Y:S02]  /*0bc0*/  ISETP.NE.AND P2, PT, R15, RZ, PT ;  /* 0x000000ff0f00720c */ /* 0x000fe40003f45270 */
[----:B------:R-:W-:Y:S01]  /*0bd0*/  LOP3.LUT R13, R11, 0x7fffff, RZ, 0xc0, !PT ;  /* 0x007fffff0b0d7812 */ /* 0x000fe200078ec0ff */
[----:B------:R-:W-:Y:S01]  /*0be0*/  FFMA.RP R11, R3, R19, R18 ;  /* 0x00000013030b7223 */ /* 0x000fe20000008012 */
[----:B------:R-:W-:Y:S02]  /*0bf0*/  VIADD R18, R15, 0x20 ;  /* 0x000000200f127836 */ /* 0x000fe40000000000 */
[----:B------:R-:W-:Y:S01]  /*0c00*/  LOP3.LUT R13, R13, 0x800000, RZ, 0xfc, !PT ;  /* 0x008000000d0d7812 */ /* 0x000fe200078efcff */
[----:B------:R-:W-:Y:S01]  /*0c10*/  IMAD.MOV R3, RZ, RZ, -R15 ;  /* 0x000000ffff037224 */ /* 0x000fe200078e0a0f */
[----:B------:R-:W-:-:S02]  /*0c20*/  FSETP.NEU.FTZ.AND P0, PT, R11, R16, PT ;  /* 0x000000100b00720b */ /* 0x000fc40003f1d000 */
[----:B------:R-:W-:Y:S02]  /*0c30*/  SHF.L.U32 R18, R13, R18, RZ ;  /* 0x000000120d127219 */ /* 0x000fe400000006ff */
[----:B------:R-:W-:Y:S02]  /*0c40*/  SEL R16, R3, RZ, P3 ;  /* 0x000000ff03107207 */ /* 0x000fe40001800000 */
[----:B------:R-:W-:Y:S02]  /*0c50*/  ISETP.NE.AND P2, PT, R18, RZ, P2 ;  /* 0x000000ff1200720c */ /* 0x000fe40001745270 */
[----:B------:R-:W-:Y:S02]  /*0c60*/  SHF.R.U32.HI R16, RZ, R16, R13 ;  /* 0x00000010ff107219 */ /* 0x000fe4000001160d */
[----:B------:R-:W-:Y:S02]  /*0c70*/  PLOP3.LUT P0, PT, P0, P2, PT, 0xf8, 0x8f ;  /* 0x00000000008f781c */ /* 0x000fe40000705f70 */
[----:B------:R-:W-:-:S02]  /*0c80*/  SHF.R.U32.HI R18, RZ, 0x1, R16 ;  /* 0x00000001ff127819 */ /* 0x000fc40000011610 */
[----:B------:R-:W-:-:S04]  /*0c90*/  SEL R3, RZ, 0x1, !P0 ;  /* 0x00000001ff037807 */ /* 0x000fc80004000000 */
[----:B------:R-:W-:-:S04]  /*0ca0*/  LOP3.LUT R3, R3, 0x1, R18, 0xf8, !PT ;  /* 0x0000000103037812 */ /* 0x000fc800078ef812 */
[----:B------:R-:W-:-:S05]  /*0cb0*/  LOP3.LUT R3, R3, R16, RZ, 0xc0, !PT ;  /* 0x0000001003037212 */ /* 0x000fca00078ec0ff */
[----:B------:R-:W-:-:S05]  /*0cc0*/  IMAD.IADD R3, R18, 0x1, R3 ;  /* 0x0000000112037824 */ /* 0x000fca00078e0203 */
[----:B------:R-:W-:Y:S01]  /*0cd0*/  LOP3.LUT R0, R3, R0, RZ, 0xfc, !PT ;  /* 0x0000000003007212 */ /* 0x000fe200078efcff */
[----:B------:R-:W-:Y:S06]  /*0ce0*/  BRA `(.L_x_16) ;  /* 0x0000000000107947 */ /* 0x000fec0003800000 */
.L_x_15:
[----:B------:R-:W-:-:S04]  /*0cf0*/  LOP3.LUT R0, R0, 0x80000000, RZ, 0xc0, !PT ;  /* 0x8000000000007812 */ /* 0x000fc800078ec0ff */
[----:B------:R-:W-:Y:S01]  /*0d00*/  LOP3.LUT R0, R0, 0x7f800000, RZ, 0xfc, !PT ;  /* 0x7f80000000007812 */ /* 0x000fe200078efcff */
[----:B------:R-:W-:Y:S06]  /*0d10*/  BRA `(.L_x_16) ;  /* 0x0000000000047947 */ /* 0x000fec0003800000 */
.L_x_14:
[----:B------:R-:W-:-:S07]  /*0d20*/  IMAD R0, R16, 0x800000, R0 ;  /* 0x0080000010007824 */ /* 0x000fce00078e0200 */
.L_x_16:
[----:B------:R-:W-:Y:S05]  /*0d30*/  BSYNC.RECONVERGENT B3 ;  /* 0x0000000000037941 */ /* 0x000fea0003800200 */
.L_x_13:
[----:B------:R-:W-:Y:S05]  /*0d40*/  BRA `(.L_x_17) ;  /* 0x0000000000207947 */ /* 0x000fea0003800000 */
.L_x_12:
[----:B------:R-:W-:-:S04]  /*0d50*/  LOP3.LUT R0, R16, 0x80000000, R3, 0x48, !PT ;  /* 0x8000000010007812 */ /* 0x000fc800078e4803 */
[----:B------:R-:W-:Y:S01]  /*0d60*/  LOP3.LUT R0, R0, 0x7f800000, RZ, 0xfc, !PT ;  /* 0x7f80000000007812 */ /* 0x000fe200078efcff */
[----:B------:R-:W-:Y:S06]  /*0d70*/  BRA `(.L_x_17) ;  /* 0x0000000000147947 */ /* 0x000fec0003800000 */
.L_x_11:
[----:B------:R-:W-:Y:S01]  /*0d80*/  LOP3.LUT R0, R16, 0x80000000, R3, 0x48, !PT ;  /* 0x8000000010007812 */ /* 0x000fe200078e4803 */
[----:B------:R-:W-:Y:S06]  /*0d90*/  BRA `(.L_x_17) ;  /* 0x00000000000c7947 */ /* 0x000fec0003800000 */
.L_x_10:
[----:B------:R-:W0:Y:S01]  /*0da0*/  MUFU.RSQ R0, -QNAN ;  /* 0xffc0000000007908 */ /* 0x000e220000001400 */
[----:B------:R-:W-:Y:S05]  /*0db0*/  BRA `(.L_x_17) ;  /* 0x0000000000047947 */ /* 0x000fea0003800000 */
.L_x_9:
[----:B------:R-:W-:-:S07]  /*0dc0*/  FADD.FTZ R0, R3, R0 ;  /* 0x0000000003007221 */ /* 0x000fce0000010000 */
.L_x_17:
[----:B------:R-:W-:Y:S05]  /*0dd0*/  BSYNC.RECONVERGENT B2 ;  /* 0x0000000000027941 */ /* 0x000fea0003800200 */
.L_x_7:
[----:B------:R-:W-:-:S04]  /*0de0*/  IMAD.MOV.U32 R13, RZ, RZ, 0x0 ;  /* 0x00000000ff0d7424 */ /* 0x000fc800078e00ff */
[----:B0-----:R-:W-:Y:S05]  /*0df0*/  RET.REL.NODEC R12 `(_Z14softmax_kernelIfEvPT_iiiS0_) ;  /* 0xfffffff00c807950 */ /* 0x001fea0003c3ffff */
.L_x_18:
[----:B------:R-:W-:-:S00]  /*0e00*/  BRA `(.L_x_18) ;  /* 0xfffffffc00fc7947 */ /* 0x000fc0000383ffff */
[----:B------:R-:W-:-:S00]  /*0e10*/  NOP ;  /* 0x0000000000007918 */ /* 0x000fc00000000000 */
        /* <DEDUP_REMOVED lines=14> */
.L_x_35:


//--------------------- .text._Z17softmax_kernel_v2IfEvPT_iiiS0_ --------------------------
	.section	.text._Z17softmax_kernel_v2IfEvPT_iiiS0_,"ax",@progbits
	.align	128
        .global         _Z17softmax_kernel_v2IfEvPT_iiiS0_
        .type           _Z17softmax_kernel_v2IfEvPT_iiiS0_,@function
        .size           _Z17softmax_kernel_v2IfEvPT_iiiS0_,(.L_x_36 - _Z17softmax_kernel_v2IfEvPT_iiiS0_)
        .other          _Z17softmax_kernel_v2IfEvPT_iiiS0_,@"STO_CUDA_ENTRY STV_DEFAULT"
_Z17softmax_kernel_v2IfEvPT_iiiS0_:
.text._Z17softmax_kernel_v2IfEvPT_iiiS0_:
[----:B------:R-:W-:Y:S01]  /*0000*/  LDC R1, c[0x0][0x37c] ;  /* 0x0000df00ff017b82 */ /* 0x000fe20000000800 */
[----:B------:R-:W0:Y:S01]  /*0010*/  S2R R2, SR_TID.X ;  /* 0x0000000000027919 */ /* 0x000e220000002100 */
[----:B------:R-:W1:Y:S01]  /*0020*/  LDCU UR4, c[0x0][0x360] ;  /* 0x00006c00ff0477ac */ /* 0x000e620008000800 */
[----:B------:R-:W-:Y:S01]  /*0030*/  BSSY.RECONVERGENT B0, `(.L_x_19) ;  /* 0x0000032000007945 */ /* 0x000fe20003800200 */
[----:B-1----:R-:W-:Y:S01]  /*0040*/  USHF.R.U32.HI UR4, URZ, 0x5, UR4 ;  /* 0x00000005ff047899 */ /* 0x002fe20008011604 */
[----:B0-----:R-:W-:-:S05]  /*0050*/  LOP3.LUT P1, R0, R2, 0x1f, RZ, 0xc0, !PT ;  /* 0x0000001f02007812 */ /* 0x001fca000782c0ff */
[----:B------:R-:W-:-:S05]  /*0060*/  ISETP.GE.U32.AND P0, PT, R2, UR4, PT ;  /* 0x0000000402007c0c */ /* 0x000fca000bf06070 */
[----:B------:R-:W0:Y:S01]  /*0070*/  LDCU UR4, c[0x0][0x390] ;  /* 0x00007200ff0477ac */ /* 0x000e220008000800 */
[----:B------:R-:W-:Y:S02]  /*0080*/  ISETP.NE.AND P2, PT, R2, RZ, PT ;  /* 0x000000ff0200720c */ /* 0x000fe40003f45270 */
[----:B------:R-:W1:Y:S01]  /*0090*/  @!P1 S2R R5, SR_CgaCtaId ;  /* 0x0000000000059919 */ /* 0x000e620000008800 */
[----:B------:R-:W-:-:S04]  /*00a0*/  @!P1 MOV R3, 0x400 ;  /* 0x0000040000039802 */ /* 0x000fc80000000f00 */
[----:B------:R-:W-:Y:S01]  /*00b0*/  @!P0 MOV R6, 0x400 ;  /* 0x0000040000068802 */ /* 0x000fe20000000f00 */
[----:B------:R-:W2:Y:S01]  /*00c0*/  @!P0 S2R R7, SR_CgaCtaId ;  /* 0x0000000000078919 */ /* 0x000ea20000008800 */
[----:B------:R-:W-:Y:S02]  /*00d0*/  @!P1 VIADD R4, R3, 0x8 ;  /* 0x0000000803049836 */ /* 0x000fe40000000000 */
[----:B------:R-:W-:Y:S02]  /*00e0*/  IMAD.MOV.U32 R3, RZ, RZ, -0x1f528714 ;  /* 0xe0ad78ecff037424 */ /* 0x000fe400078e00ff */
[----:B------:R-:W3:Y:S01]  /*00f0*/  @!P2 S2R R12, SR_CgaCtaId ;  /* 0x00000000000ca919 */ /* 0x000ee20000008800 */
[----:B------:R-:W-:Y:S02]  /*0100*/  @!P0 VIADD R6, R6, 0x8 ;  /* 0x0000000806068836 */ /* 0x000fe40000000000 */
[----:B------:R-:W-:Y:S02]  /*0110*/  FMNMX R3, R3, -1.00000002004087734272e+20, !PT ;  /* 0xe0ad78ec03037809 */ /* 0x000fe40007800000 */
[----:B-1----:R-:W-:-:S04]  /*0120*/  @!P1 LEA R5, R5, R4, 0x18 ;  /* 0x0000000405059211 */ /* 0x002fc800078ec0ff */
[----:B------:R-:W-:Y:S01]  /*0130*/  @!P1 LEA.HI R4, R2, R5, RZ, 0x1d ;  /* 0x0000000502049211 */ /* 0x000fe200078fe8ff */
[----:B------:R-:W-:Y:S01]  /*0140*/  IMAD.MOV.U32 R5, RZ, RZ, -0x1f528714 ;  /* 0xe0ad78ecff057424 */ /* 0x000fe200078e00ff */
[----:B--2---:R-:W-:-:S03]  /*0150*/  @!P0 LEA R7, R7, R6, 0x18 ;  /* 0x0000000607078211 */ /* 0x004fc600078ec0ff */
[----:B------:R1:W-:Y:S01]  /*0160*/  @!P1 STS [R4], R3 ;  /* 0x0000000304009388 */ /* 0x0003e20000000800 */
[----:B------:R-:W-:Y:S01]  /*0170*/  BAR.SYNC.DEFER_BLOCKING 0x0 ;  /* 0x0000000000007b1d */ /* 0x000fe20000010000 */
[----:B------:R-:W-:Y:S01]  /*0180*/  @!P0 IMAD R6, R0, 0x4, R7 ;  /* 0x0000000400068824 */ /* 0x000fe200078e0207 */
[----:B0-----:R-:W-:Y:S01]  /*0190*/  ISETP.GE.U32.AND P1, PT, R2, UR4, PT ;  /* 0x0000000402007c0c */ /* 0x001fe2000bf26070 */
[----:B-1----:R-:W-:-:S03]  /*01a0*/  IMAD.MOV.U32 R3, RZ, RZ, RZ ;  /* 0x000000ffff037224 */ /* 0x002fc600078e00ff */
[----:B------:R-:W0:Y:S04]  /*01b0*/  @!P0 LDS R5, [R6] ;  /* 0x0000000006058984 */ /* 0x000e280000000800 */
[----:B0-----:R-:W0:Y:S02]  /*01c0*/  SHFL.BFLY PT, R8, R5, 0x10, 0x1f ;  /* 0x0e001f0005087f89 */ /* 0x001e2400000e0000 */
[----:B0-----:R-:W-:Y:S02]  /*01d0*/  FMNMX R8, R8, R5, !PT ;  /* 0x0000000508087209 */ /* 0x001fe40007800000 */
[----:B------:R-:W-:-:S03]  /*01e0*/  @!P2 MOV R5, 0x400 ;  /* 0x000004000005a802 */ /* 0x000fc60000000f00 */
[----:B------:R-:W0:Y:S01]  /*01f0*/  SHFL.BFLY PT, R7, R8, 0x8, 0x1f ;  /* 0x0d001f0008077f89 */ /* 0x000e2200000e0000 */
[----:B---3--:R-:W-:Y:S02]  /*0200*/  @!P2 LEA R5, R12, R5, 0x18 ;  /* 0x000000050c05a211 */ /* 0x008fe400078ec0ff */
[----:B0-----:R-:W-:-:S05]  /*0210*/  FMNMX R7, R8, R7, !PT ;  /* 0x0000000708077209 */ /* 0x001fca0007800000 */
        /* <DEDUP_REMOVED lines=14> */
[----:B0-----:R-:W-:-:S05]  /*0300*/  FMUL R4, R3, 1.4426950216293334961 ;  /* 0x3fb8aa3b03047820 */ /* 0x001fca0000400000 */
[----:B------:R-:W-:-:S13]  /*0310*/  FSETP.GEU.AND P3, PT, R4, -126, PT ;  /* 0xc2fc00000400780b */ /* 0x000fda0003f6e000 */
[----:B------:R-:W-:-:S04]  /*0320*/  @!P3 FMUL R4, R4, 0.5 ;  /* 0x3f0000000404b820 */ /* 0x000fc80000400000 */
[----:B------:R-:W0:Y:S02]  /*0330*/  MUFU.EX2 R3, R4 ;  /* 0x0000000400037308 */ /* 0x000e240000000800 */
[----:B0-----:R-:W-:-:S07]  /*0340*/  @!P3 FMUL R3, R3, R3 ;  /* 0x000000030303b220 */ /* 0x001fce0000400000 */
.L_x_20:
[----:B------:R-:W-:Y:S05]  /*0350*/  BSYNC.RECONVERGENT B0 ;  /* 0x0000000000007941 */ /* 0x000fea0003800200 */
.L_x_19:
[----:B0-----:R-:W0:Y:S01]  /*0360*/  SHFL.BFLY PT, R4, R3, 0x10, 0x1f ;  /* 0x0e001f0003047f89 */ /* 0x001e2200000e0000 */
[----:B------:R-:W-:Y:S02]  /*0370*/  ISETP.NE.AND P3, PT, R0, RZ, PT ;  /* 0x000000ff0000720c */ /* 0x000fe40003f65270 */
[----:B------:R-:W-:Y:S01]  /*0380*/  @!P0 MOV R10, 0x400 ;  /* 0x00000400000a8802 */ /* 0x000fe20000000f00 */
[----:B------:R-:W1:Y:S04]  /*0390*/  @!P0 S2R R13, SR_CgaCtaId ;  /* 0x00000000000d8919 */ /* 0x000e680000008800 */
[----:B------:R-:W-:-:S06]  /*03a0*/  @!P0 VIADD R10, R10, 0x88 ;  /* 0x000000880a0a8836 */ /* 0x000fcc0000000000 */
[----:B------:R-:W2:Y:S01]  /*03b0*/  @!P3 S2R R11, SR_CgaCtaId ;  /* 0x00000000000bb919 */ /* 0x000ea20000008800 */
[----:B------:R-:W-:Y:S01]  /*03c0*/  @!P3 MOV R9, 0x400 ;  /* 0x000004000009b802 */ /* 0x000fe20000000f00 */
[----:B0-----:R-:W-:-:S05]  /*03d0*/  FADD R4, R4, R3 ;  /* 0x0000000304047221 */ /* 0x001fca0000000000 */
[----:B------:R-:W0:Y:S01]  /*03e0*/  SHFL.BFLY PT, R5, R4, 0x8, 0x1f ;  /* 0x0d001f0004057f89 */ /* 0x000e2200000e0000 */
[----:B-1----:R-:W-:Y:S01]  /*03f0*/  @!P0 LEA R13, R13, R10, 0x18 ;  /* 0x0000000a0d0d8211 */ /* 0x002fe200078ec0ff */
[----:B0-----:R-:W-:Y:S01]  /*0400*/  FADD R5, R4, R5 ;  /* 0x0000000504057221 */ /* 0x001fe20000000000 */
[----:B------:R-:W-:-:S04]  /*0410*/  @!P3 VIADD R4, R9, 0x88 ;  /* 0x000000880904b836 */ /* 0x000fc80000000000 */
[----:B------:R-:W0:Y:S02]  /*0420*/  SHFL.BFLY PT, R6, R5, 0x4, 0x1f ;  /* 0x0c801f0005067f89 */ /* 0x000e2400000e0000 */
[----:B0-----:R-:W-:Y:S01]  /*0430*/  FADD R6, R5, R6 ;  /* 0x0000000605067221 */ /* 0x001fe20000000000 */
[----:B--2---:R-:W-:Y:S01]  /*0440*/  @!P3 LEA R5, R11, R4, 0x18 ;  /* 0x000000040b05b211 */ /* 0x004fe200078ec0ff */
[----:B------:R-:W-:Y:S01]  /*0450*/  @!P0 IMAD R4, R0, 0x4, R13 ;  /* 0x0000000400048824 */ /* 0x000fe200078e020d */
[----:B------:R-:W0:Y:S01]  /*0460*/  @!P2 S2R R11, SR_CgaCtaId ;  /* 0x00000000000ba919 */ /* 0x000e220000008800 */
[----:B------:R-:W-:Y:S01]  /*0470*/  IMAD.MOV.U32 R0, RZ, RZ, RZ ;  /* 0x000000ffff007224 */ /* 0x000fe200078e00ff */
[----:B------:R-:W-:Y:S01]  /*0480*/  @!P3 LEA.HI R5, R2, R5, RZ, 0x1d ;  /* 0x000000050205b211 */ /* 0x000fe200078fe8ff */
[----:B------:R-:W1:Y:S02]  /*0490*/  SHFL.BFLY PT, R7, R6, 0x2, 0x1f ;  /* 0x0c401f0006077f89 */ /* 0x000e6400000e0000 */
[----:B-1----:R-:W-:-:S05]  /*04a0*/  FADD R7, R6, R7 ;  /* 0x0000000706077221 */ /* 0x002fca0000000000 */
[----:B------:R-:W1:Y:S02]  /*04b0*/  SHFL.BFLY PT, R8, R7, 0x1, 0x1f ;  /* 0x0c201f0007087f89 */ /* 0x000e6400000e0000 */
[----:B-1----:R-:W-:-:S05]  /*04c0*/  FADD R10, R7, R8 ;  /* 0x00000008070a7221 */ /* 0x002fca0000000000 */
[----:B------:R-:W-:Y:S01]  /*04d0*/  @!P3 STS [R5], R10 ;  /* 0x0000000a0500b388 */ /* 0x000fe20000000800 */
[----:B------:R-:W-:Y:S06]  /*04e0*/  BAR.SYNC.DEFER_BLOCKING 0x0 ;  /* 0x0000000000007b1d */ /* 0x000fec0000010000 */
[----:B------:R1:W2:Y:S02]  /*04f0*/  @!P0 LDS R0, [R4] ;  /* 0x0000000004008984 */ /* 0x0002a40000000800 */
[----:B-1----:R-:W-:-:S04]  /*0500*/  @!P2 MOV R4, 0x400 ;  /* 0x000004000004a802 */ /* 0x002fc80000000f00 */
[----:B0-----:R-:W-:Y:S01]  /*0510*/  @!P2 LEA R11, R11, R4, 0x18 ;  /* 0x000000040b0ba211 */ /* 0x001fe200078ec0ff */
[----:B--2---:R-:W0:Y:S02]  /*0520*/  SHFL.BFLY PT, R7, R0, 0x10, 0x1f ;  /* 0x0e001f0000077f89 */ /* 0x004e2400000e0000 */
        /* <DEDUP_REMOVED lines=12> */
[----:B------:R-:W-:Y:S05]  /*05f0*/  @P1 EXIT ;  /* 0x000000000000194d */ /* 0x000fea0003800000 */
[----:B------:R-:W1:Y:S01]  /*0600*/  S2UR UR5, SR_CgaCtaId ;  /* 0x00000000000579c3 */ /* 0x000e620000008800 */
[----:B------:R-:W-:Y:S01]  /*0610*/  UMOV UR4, 0x400 ;  /* 0x0000040000047882 */ /* 0x000fe20000000000 */
[----:B------:R-:W2:Y:S01]  /*0620*/  LDCU.64 UR6, c[0x0][0x358] ;  /* 0x00006b00ff0677ac */ /* 0x000ea20008000a00 */
        /* <DEDUP_REMOVED lines=10> */
[----:B-12---:R-:W-:Y:S06]  /*06d0*/  @!P0 BRA `(.L_x_22) ;  /* 0x00000000000c8947 */ /* 0x006fec0003800000 */
[----:B------:R-:W-:-:S07]  /*06e0*/  MOV R4, 0x700 ;  /* 0x0000070000047802 */ /* 0x000fce0000000f00 */
[----:B------:R-:W-:Y:S05]  /*06f0*/  CALL.REL.NOINC `($__internal_1_$__cuda_sm3x_div_rn_noftz_f32_slowpath) ;  /* 0x0000000000247944 */ /* 0x000fea0003c00000 */
[----:B------:R-:W-:-:S07]  /*0700*/  IMAD.MOV.U32 R7, RZ, RZ, R0 ;  /* 0x000000ffff077224 */ /* 0x000fce00078e0000 */
.L_x_22:
[----:B------:R-:W-:Y:S05]  /*0710*/  BSYNC.RECONVERGENT B0 ;  /* 0x0000000000007941 */ /* 0x000fea0003800200 */
.L_x_21:
[----:B------:R-:W0:Y:S08]  /*0720*/  S2UR UR4, SR_CTAID.X ;  /* 0x00000000000479c3 */ /* 0x000e300000002500 */
[----:B------:R-:W0:Y:S08]  /*0730*/  LDC R3, c[0x0][0x390] ;  /* 0x0000e400ff037b82 */ /* 0x000e300000000800 */
[----:B------:R-:W1:Y:S01]  /*0740*/  LDC.64 R4, c[0x0][0x380] ;  /* 0x0000e000ff047b82 */ /* 0x000e620000000a00 */
[----:B0-----:R-:W-:-:S04]  /*0750*/  IMAD R3, R3, UR4, R2 ;  /* 0x0000000403037c24 */ /* 0x001fc8000f8e0202 */
[----:B-1----:R-:W-:-:S05]  /*0760*/  IMAD.WIDE.U32 R2, R3, 0x4, R4 ;  /* 0x0000000403027825 */ /* 0x002fca00078e0004 */
[----:B------:R-:W-:Y:S01]  /*0770*/  STG.E desc[UR6][R2.64], R7 ;  /* 0x0000000702007986 */ /* 0x000fe2000c101906 */
[----:B------:R-:W-:Y:S05]  /*0780*/  EXIT ;  /* 0x000000000000794d */ /* 0x000fea0003800000 */
        .weak           $__internal_1_$__cuda_sm3x_div_rn_noftz_f32_slowpath
        .type           $__internal_1_$__cuda_sm3x_div_rn_noftz_f32_slowpath,@function
        .size           $__internal_1_$__cuda_sm3x_div_rn_noftz_f32_slowpath,(.L_x_36 - $__internal_1_$__cuda_sm3x_div_rn_noftz_f32_slowpath)
$__internal_1_$__cuda_sm3x_div_rn_noftz_f32_slowpath:
        /* <DEDUP_REMOVED lines=35> */
.L_x_24:
        /* <DEDUP_REMOVED lines=30> */
[CCC-:B------:R-:W-:Y:S01]  /*0ba0*/  FFMA.RM R6, R10.reuse, R8.reuse, R13.reuse ;  /* 0x000000080a067223 */ /* 0x1c0fe2000000400d */
        /* <DEDUP_REMOVED lines=20> */
.L_x_31:
[----:B------:R-:W-:-:S04]  /*0cf0*/  LOP3.LUT R0, R0, 0x80000000, RZ, 0xc0, !PT ;  /* 0x8000000000007812 */ /* 0x000fc800078ec0ff */
[----:B------:R-:W-:Y:S01]  /*0d00*/  LOP3.LUT R0, R0, 0x7f800000, RZ, 0xfc, !PT ;  /* 0x7f80000000007812 */ /* 0x000fe200078efcff */
[----:B------:R-:W-:Y:S06]  /*0d10*/  BRA `(.L_x_32) ;  /* 0x0000000000047947 */ /* 0x000fec0003800000 */
.L_x_30:
[----:B------:R-:W-:-:S07]  /*0d20*/  IMAD R0, R6, 0x800000, R0 ;  /* 0x0080000006007824 */ /* 0x000fce00078e0200 */
.L_x_32:
[----:B------:R-:W-:Y:S05]  /*0d30*/  BSYNC.RECONVERGENT B2 ;  /* 0x0000000000027941 */ /* 0x000fea0003800200 */
.L_x_29:
[----:B------:R-:W-:Y:S05]  /*0d40*/  BRA `(.L_x_33) ;  /* 0x0000000000207947 */ /* 0x000fea0003800000 */
.L_x_28:
[----:B------:R-:W-:-:S04]  /*0d50*/  LOP3.LUT R0, R6, 0x80000000, R3, 0x48, !PT ;  /* 0x8000000006007812 */ /* 0x000fc800078e4803 */
[----:B------:R-:W-:Y:S01]  /*0d60*/  LOP3.LUT R0, R0, 0x7f800000, RZ, 0xfc, !PT ;  /* 0x7f80000000007812 */ /* 0x000fe200078efcff */
[----:B------:R-:W-:Y:S06]  /*0d70*/  BRA `(.L_x_33) ;  /* 0x0000000000147947 */ /* 0x000fec0003800000 */
.L_x_27:
[----:B------:R-:W-:Y:S01]  /*0d80*/  LOP3.LUT R0, R6, 0x80000000, R3, 0x48, !PT ;  /* 0x8000000006007812 */ /* 0x000fe200078e4803 */
[----:B------:R-:W-:Y:S06]  /*0d90*/  BRA `(.L_x_33) ;  /* 0x00000000000c7947 */ /* 0x000fec0003800000 */
.L_x_26:
[----:B------:R-:W0:Y:S01]  /*0da0*/  MUFU.RSQ R0, -QNAN ;  /* 0xffc0000000007908 */ /* 0x000e220000001400 */
[----:B------:R-:W-:Y:S05]  /*0db0*/  BRA `(.L_x_33) ;  /* 0x0000000000047947 */ /* 0x000fea0003800000 */
.L_x_25:
[----:B------:R-:W-:-:S07]  /*0dc0*/  FADD.FTZ R0, R3, R0 ;  /* 0x0000000003007221 */ /* 0x000fce0000010000 */
.L_x_33:
[----:B------:R-:W-:Y:S05]  /*0dd0*/  BSYNC.RECONVERGENT B1 ;  /* 0x0000000000017941 */ /* 0x000fea0003800200 */
.L_x_23:
[----:B------:R-:W-:-:S04]  /*0de0*/  IMAD.MOV.U32 R5, RZ, RZ, 0x0 ;  /* 0x00000000ff057424 */ /* 0x000fc800078e00ff */
[----:B0-----:R-:W-:Y:S05]  /*0df0*/  RET.REL.NODEC R4 `(_Z17softmax_kernel_v2IfEvPT_iiiS0_) ;  /* 0xfffffff004807950 */ /* 0x001fea0003c3ffff */
.L_x_34:
        /* <DEDUP_REMOVED lines=16> */
.L_x_36:


//--------------------- .nv.shared._Z14softmax_kernelIfEvPT_iiiS0_ --------------------------
	.section	.nv.shared._Z14softmax_kernelIfEvPT_iiiS0_,"aw",@nobits
	.sectionflags	@""
	.align	4
.nv.shared._Z14softmax_kernelIfEvPT_iiiS0_:
	.zero		1288


//--------------------- .nv.shared.reserved.0     --------------------------
	.section	.nv.shared.reserved.0,"aw",@nobits
	.weak		__nv_reservedSMEM_offset_0_alias
	.size		__nv_reservedSMEM_offset_0_alias, 0, 64
	.other		__nv_reservedSMEM_offset_0_alias,@"STO_CUDA_RESERVED_SHARED STV_DEFAULT"
__nv_reservedSMEM_offset_0_alias:
	.zero		0
	.zero		64


//--------------------- .nv.shared._Z17softmax_kernel_v2IfEvPT_iiiS0_ --------------------------
	.section	.nv.shared._Z17softmax_kernel_v2IfEvPT_iiiS0_,"aw",@nobits
	.sectionflags	@""
	.align	4
.nv.shared._Z17softmax_kernel_v2IfEvPT_iiiS0_:
	.zero		1288


//--------------------- .nv.constant0._Z14softmax_kernelIfEvPT_iiiS0_ --------------------------
	.section	.nv.constant0._Z14softmax_kernelIfEvPT_iiiS0_,"a",@progbits
	.sectionflags	@""
	.align	4
.nv.constant0._Z14softmax_kernelIfEvPT_iiiS0_:
	.zero		920


//--------------------- .nv.constant0._Z17softmax_kernel_v2IfEvPT_iiiS0_ --------------------------
	.section	.nv.constant0._Z17softmax_kernel_v2IfEvPT_iiiS0_,"a",@progbits
	.sectionflags	@""
	.align	4
.nv.constant0._Z17softmax_kernel_v2IfEvPT_iiiS0_:
	.zero		920


//--------------------- SYMBOLS --------------------------

	.type		.nv.reservedSmem.offset0,@object
	.size		.nv.reservedSmem.offset0,0x4
	.type		.nv.reservedSmem.cap,@object
	.size		.nv.reservedSmem.cap,0x4
